	.target	sm_100a

	.elftype	@"ET_EXEC"


//--------------------- .note.nv.tkinfo           --------------------------
	.section	.note.nv.tkinfo,"",@"SHT_NOTE"
	.sectionflags	@"SHF_NOTE_NV_TKINFO"
	.tkinfo
        /*0018*/ 	.word	0x00000002
        /*0030*/ 	.string	""
        /*0030*/ 	.string	"ptxas"
        /*0030*/ 	.string	"Cuda compilation tools, release 13.0, V13.0.88"
        /*0030*/ 	.string	"Build cuda_13.0.r13.0/compiler.36424714_0"
        /*0030*/ 	.string	"-arch sm_100a -m 64 "



//--------------------- .note.nv.cuinfo           --------------------------
	.section	.note.nv.cuinfo,"",@"SHT_NOTE"
	.sectionflags	@"SHF_NOTE_NV_CUINFO"
        /*0018*/ 	.short	0x0002
        /*001a*/ 	.short	0x0064
        /*001c*/ 	.short	0x0082
	.zero		2


//--------------------- .nv.info                  --------------------------
	.section	.nv.info,"",@"SHT_CUDA_INFO"
	.align	4


	//----- nvinfo : EIATTR_REGCOUNT
	.align		4
        /*0000*/ 	.byte	0x04, 0x2f
        /*0002*/ 	.short	(.L_20 - .L_19)
	.align		4
.L_19:
        /*0004*/ 	.word	index@(_ZN7cutlass13device_kernelINS_4gemm6kernel13GemmUniversalIN4cute5tupleIJiiiiEEENS1_10collective13CollectiveMmaINS1_35MainloopSm100TmaUmmaWarpSpecializedILi4ELi2ELi4ENS5_IJNS4_1CILi2EEENSA_ILi1EEESC_EEEEENS5_IJNSA_ILi128EEENSA_ILi256EEENSA_ILi64EEEEEEaNS5_IJlSC_lEEEaSJ_NS4_8TiledMMAINS4_8MMA_AtomIJNS4_21SM100_MMA_S8_2x1SM_SSIaaiLi128ELi256ELNS4_4UMMA5MajorE0ELSO_0ELNSN_8SaturateE0EEEEEENS4_6LayoutINS5_IJSC_SC_SC_EEENS5_IJNSA_ILi0EEESU_SU_EEEEENS5_IJNS4_10UnderscoreESX_SX_EEEEENS4_18SM100_TMA_2SM_LOADENS4_14ComposedLayoutINS4_7SwizzleILi2ELi4ELi3EEENS4_18smem_ptr_flag_bitsILi8EEENSS_INS5_IJNSA_ILi8EEESH_EEENS5_IJSH_SC_EEEEEEEvNS4_8identityES10_S1A_vS1B_EENS_8epilogue10collective18CollectiveEpilogueINS1D_23Sm100TmaWarpSpecializedILi4ELi2ELi32ELb0ELb0EEEJNS5_IJSH_SG_SH_EEENS5_IJNSS_ISH_SC_EENSS_INS5_IJNSA_ILi32EEESB_EEENS5_IJSC_SF_EEEEEEEEaSJ_aSJ_NS1D_6fusion15FusionCallbacksIS1H_NS1P_17LinearCombinationIaiaiLNS_15FloatRoundStyleE2EEES1I_S1O_JEEENS4_5SM1004TMEM4LOAD26SM100_TMEM_LOAD_32dp32b32xENS4_13SM90_TMA_LOADENS11_INS12_ILi1ELi4ELi3EEES15_NSS_INS5_IJS16_S1K_EEENS5_IJS1K_SC_EEEEEEENS4_39AutoVectorizingCopyWithAssumedAlignmentILi128EEENS4_14SM90_TMA_STOREES24_S26_S26_EEEvvEEEEvNT_6ParamsE)
        /*0008*/ 	.word	0x0000007a


	//----- nvinfo : EIATTR_FRAME_SIZE
	.align		4
.L_20:
        /*000c*/ 	.byte	0x04, 0x11
        /*000e*/ 	.short	(.L_22 - .L_21)
	.align		4
.L_21:
        /*0010*/ 	.word	index@($__internal_2_$__cuda_sm10x_tcgen05_guardrail_trap_unallocated_columns_being_dealloced)
        /*0014*/ 	.word	0x00000000


	//----- nvinfo : EIATTR_FRAME_SIZE
	.align		4
.L_22:
        /*0018*/ 	.byte	0x04, 0x11
        /*001a*/ 	.short	(.L_24 - .L_23)
	.align		4
.L_23:
        /*001c*/ 	.word	index@($__internal_1_$__cuda_sm10x_tcgen05_guardrail_trap_phase_invalid_during_alloc)
        /*0020*/ 	.word	0x00000000


	//----- nvinfo : EIATTR_FRAME_SIZE
	.align		4
.L_24:
        /*0024*/ 	.byte	0x04, 0x11
        /*0026*/ 	.short	(.L_26 - .L_25)
	.align		4
.L_25:
        /*0028*/ 	.word	index@($__internal_0_$__cuda_sm10x_tcgen05_guardrail_trap_col_being_dealloced_not_returned_by_alloc)
        /*002c*/ 	.word	0x00000000


	//----- nvinfo : EIATTR_FRAME_SIZE
	.align		4
.L_26:
        /*0030*/ 	.byte	0x04, 0x11
        /*0032*/ 	.short	(.L_28 - .L_27)
	.align		4
.L_27:
        /*0034*/ 	.word	index@(_ZN7cutlass13device_kernelINS_4gemm6kernel13GemmUniversalIN4cute5tupleIJiiiiEEENS1_10collective13CollectiveMmaINS1_35MainloopSm100TmaUmmaWarpSpecializedILi4ELi2ELi4ENS5_IJNS4_1CILi2EEENSA_ILi1EEESC_EEEEENS5_IJNSA_ILi128EEENSA_ILi256EEENSA_ILi64EEEEEEaNS5_IJlSC_lEEEaSJ_NS4_8TiledMMAINS4_8MMA_AtomIJNS4_21SM100_MMA_S8_2x1SM_SSIaaiLi128ELi256ELNS4_4UMMA5MajorE0ELSO_0ELNSN_8SaturateE0EEEEEENS4_6LayoutINS5_IJSC_SC_SC_EEENS5_IJNSA_ILi0EEESU_SU_EEEEENS5_IJNS4_10UnderscoreESX_SX_EEEEENS4_18SM100_TMA_2SM_LOADENS4_14ComposedLayoutINS4_7SwizzleILi2ELi4ELi3EEENS4_18smem_ptr_flag_bitsILi8EEENSS_INS5_IJNSA_ILi8EEESH_EEENS5_IJSH_SC_EEEEEEEvNS4_8identityES10_S1A_vS1B_EENS_8epilogue10collective18CollectiveEpilogueINS1D_23Sm100TmaWarpSpecializedILi4ELi2ELi32ELb0ELb0EEEJNS5_IJSH_SG_SH_EEENS5_IJNSS_ISH_SC_EENSS_INS5_IJNSA_ILi32EEESB_EEENS5_IJSC_SF_EEEEEEEEaSJ_aSJ_NS1D_6fusion15FusionCallbacksIS1H_NS1P_17LinearCombinationIaiaiLNS_15FloatRoundStyleE2EEES1I_S1O_JEEENS4_5SM1004TMEM4LOAD26SM100_TMEM_LOAD_32dp32b32xENS4_13SM90_TMA_LOADENS11_INS12_ILi1ELi4ELi3EEES15_NSS_INS5_IJS16_S1K_EEENS5_IJS1K_SC_EEEEEEENS4_39AutoVectorizingCopyWithAssumedAlignmentILi128EEENS4_14SM90_TMA_STOREES24_S26_S26_EEEvvEEEEvNT_6ParamsE)
        /*0038*/ 	.word	0x00000000


	//----- nvinfo : EIATTR_MIN_STACK_SIZE
	.align		4
.L_28:
        /*003c*/ 	.byte	0x04, 0x12
        /*003e*/ 	.short	(.L_30 - .L_29)
	.align		4
.L_29:
        /*0040*/ 	.word	index@(_ZN7cutlass13device_kernelINS_4gemm6kernel13GemmUniversalIN4cute5tupleIJiiiiEEENS1_10collective13CollectiveMmaINS1_35MainloopSm100TmaUmmaWarpSpecializedILi4ELi2ELi4ENS5_IJNS4_1CILi2EEENSA_ILi1EEESC_EEEEENS5_IJNSA_ILi128EEENSA_ILi256EEENSA_ILi64EEEEEEaNS5_IJlSC_lEEEaSJ_NS4_8TiledMMAINS4_8MMA_AtomIJNS4_21SM100_MMA_S8_2x1SM_SSIaaiLi128ELi256ELNS4_4UMMA5MajorE0ELSO_0ELNSN_8SaturateE0EEEEEENS4_6LayoutINS5_IJSC_SC_SC_EEENS5_IJNSA_ILi0EEESU_SU_EEEEENS5_IJNS4_10UnderscoreESX_SX_EEEEENS4_18SM100_TMA_2SM_LOADENS4_14ComposedLayoutINS4_7SwizzleILi2ELi4ELi3EEENS4_18smem_ptr_flag_bitsILi8EEENSS_INS5_IJNSA_ILi8EEESH_EEENS5_IJSH_SC_EEEEEEEvNS4_8identityES10_S1A_vS1B_EENS_8epilogue10collective18CollectiveEpilogueINS1D_23Sm100TmaWarpSpecializedILi4ELi2ELi32ELb0ELb0EEEJNS5_IJSH_SG_SH_EEENS5_IJNSS_ISH_SC_EENSS_INS5_IJNSA_ILi32EEESB_EEENS5_IJSC_SF_EEEEEEEEaSJ_aSJ_NS1D_6fusion15FusionCallbacksIS1H_NS1P_17LinearCombinationIaiaiLNS_15FloatRoundStyleE2EEES1I_S1O_JEEENS4_5SM1004TMEM4LOAD26SM100_TMEM_LOAD_32dp32b32xENS4_13SM90_TMA_LOADENS11_INS12_ILi1ELi4ELi3EEES15_NSS_INS5_IJS16_S1K_EEENS5_IJS1K_SC_EEEEEEENS4_39AutoVectorizingCopyWithAssumedAlignmentILi128EEENS4_14SM90_TMA_STOREES24_S26_S26_EEEvvEEEEvNT_6ParamsE)
        /*0044*/ 	.word	0x00000000
.L_30:


//--------------------- .nv.compat                --------------------------
	.section	.nv.compat,"",@"SHT_CUDA_COMPAT_INFO"
	.align	4
        /*0000*/ 	.byte	0x02, 0x09, 0x01, 0x00, 0x02, 0x02, 0x03, 0x00, 0x02, 0x05, 0x06, 0x00, 0x03, 0x07, 0x01, 0x01
        /*0010*/ 	.byte	0x02, 0x03, 0x01, 0x00, 0x02, 0x06, 0x01, 0x00, 0x04, 0x0b, 0x08, 0x00, 0x01, 0x00, 0x00, 0x00
        /*0020*/ 	.byte	0x00, 0x00, 0x00, 0x00


//--------------------- .nv.info._ZN7cutlass13device_kernelINS_4gemm6kernel13GemmUniversalIN4cute5tupleIJiiiiEEENS1_10collective13CollectiveMmaINS1_35MainloopSm100TmaUmmaWarpSpecializedILi4ELi2ELi4ENS5_IJNS4_1CILi2EEENSA_ILi1EEESC_EEEEENS5_IJNSA_ILi128EEENSA_ILi256EEENSA_ILi64EEEEEEaNS5_IJlSC_lEEEaSJ_NS4_8TiledMMAINS4_8MMA_AtomIJNS4_21SM100_MMA_S8_2x1SM_SSIaaiLi128ELi256ELNS4_4UMMA5MajorE0ELSO_0ELNSN_8SaturateE0EEEEEENS4_6LayoutINS5_IJSC_SC_SC_EEENS5_IJNSA_ILi0EEESU_SU_EEEEENS5_IJNS4_10UnderscoreESX_SX_EEEEENS4_18SM100_TMA_2SM_LOADENS4_14ComposedLayoutINS4_7SwizzleILi2ELi4ELi3EEENS4_18smem_ptr_flag_bitsILi8EEENSS_INS5_IJNSA_ILi8EEESH_EEENS5_IJSH_SC_EEEEEEEvNS4_8identityES10_S1A_vS1B_EENS_8epilogue10collective18CollectiveEpilogueINS1D_23Sm100TmaWarpSpecializedILi4ELi2ELi32ELb0ELb0EEEJNS5_IJSH_SG_SH_EEENS5_IJNSS_ISH_SC_EENSS_INS5_IJNSA_ILi32EEESB_EEENS5_IJSC_SF_EEEEEEEEaSJ_aSJ_NS1D_6fusion15FusionCallbacksIS1H_NS1P_17LinearCombinationIaiaiLNS_15FloatRoundStyleE2EEES1I_S1O_JEEENS4_5SM1004TMEM4LOAD26SM100_TMEM_LOAD_32dp32b32xENS4_13SM90_TMA_LOADENS11_INS12_ILi1ELi4ELi3EEES15_NSS_INS5_IJS16_S1K_EEENS5_IJS1K_SC_EEEEEEENS4_39AutoVectorizingCopyWithAssumedAlignmentILi128EEENS4_14SM90_TMA_STOREES24_S26_S26_EEEvvEEEEvNT_6ParamsE --------------------------
	.section	.nv.info._ZN7cutlass13device_kernelINS_4gemm6kernel13GemmUniversalIN4cute5tupleIJiiiiEEENS1_10collective13CollectiveMmaINS1_35MainloopSm100TmaUmmaWarpSpecializedILi4ELi2ELi4ENS5_IJNS4_1CILi2EEENSA_ILi1EEESC_EEEEENS5_IJNSA_ILi128EEENSA_ILi256EEENSA_ILi64EEEEEEaNS5_IJlSC_lEEEaSJ_NS4_8TiledMMAINS4_8MMA_AtomIJNS4_21SM100_MMA_S8_2x1SM_SSIaaiLi128ELi256ELNS4_4UMMA5MajorE0ELSO_0ELNSN_8SaturateE0EEEEEENS4_6LayoutINS5_IJSC_SC_SC_EEENS5_IJNSA_ILi0EEESU_SU_EEEEENS5_IJNS4_10UnderscoreESX_SX_EEEEENS4_18SM100_TMA_2SM_LOADENS4_14ComposedLayoutINS4_7SwizzleILi2ELi4ELi3EEENS4_18smem_ptr_flag_bitsILi8EEENSS_INS5_IJNSA_ILi8EEESH_EEENS5_IJSH_SC_EEEEEEEvNS4_8identityES10_S1A_vS1B_EENS_8epilogue10collective18CollectiveEpilogueINS1D_23Sm100TmaWarpSpecializedILi4ELi2ELi32ELb0ELb0EEEJNS5_IJSH_SG_SH_EEENS5_IJNSS_ISH_SC_EENSS_INS5_IJNSA_ILi32EEESB_EEENS5_IJSC_SF_EEEEEEEEaSJ_aSJ_NS1D_6fusion15FusionCallbacksIS1H_NS1P_17LinearCombinationIaiaiLNS_15FloatRoundStyleE2EEES1I_S1O_JEEENS4_5SM1004TMEM4LOAD26SM100_TMEM_LOAD_32dp32b32xENS4_13SM90_TMA_LOADENS11_INS12_ILi1ELi4ELi3EEES15_NSS_INS5_IJS16_S1K_EEENS5_IJS1K_SC_EEEEEEENS4_39AutoVectorizingCopyWithAssumedAlignmentILi128EEENS4_14SM90_TMA_STOREES24_S26_S26_EEEvvEEEEvNT_6ParamsE,"",@"SHT_CUDA_INFO"
	.sectionflags	@""
	.align	4


	//----- nvinfo : EIATTR_CUDA_API_VERSION
	.align		4
        /*0000*/ 	.byte	0x04, 0x37
        /*0002*/ 	.short	(.L_32 - .L_31)
.L_31:
        /*0004*/ 	.word	0x00000082


	//----- nvinfo : EIATTR_KPARAM_INFO
	.align		4
.L_32:
        /*0008*/ 	.byte	0x04, 0x17
        /*000a*/ 	.short	(.L_34 - .L_33)
.L_33:
        /*000c*/ 	.word	0x00000000
        /*0010*/ 	.short	0x0000
        /*0012*/ 	.short	0x0000
        /*0014*/ 	.byte	0x00, 0xf0, 0x01, 0x20


	//----- nvinfo : EIATTR_AT_ENTRY_FRAGMENTS
	.align		4
.L_34:
        /*0018*/ 	.byte	0x04, 0x4f
        /*001a*/ 	.short	(.L_36 - .L_35)


	//   ....[0]....
.L_35:
        /*001c*/ 	.word	0x00000007


	//----- nvinfo : EIATTR_RESERVED_SMEM_USED
	.align		4
.L_36:
        /*0020*/ 	.byte	0x01, 0x41
	.zero		2


	//----- nvinfo : EIATTR_SPARSE_MMA_MASK
	.align		4
        /*0024*/ 	.byte	0x03, 0x50
        /*0026*/ 	.short	0x0000


	//----- nvinfo : EIATTR_TCGEN05_2CTA_USED
	.align		4
        /*0028*/ 	.byte	0x01, 0x52
	.zero		2


	//----- nvinfo : EIATTR_MAXREG_COUNT
	.align		4
        /*002c*/ 	.byte	0x03, 0x1b
        /*002e*/ 	.short	0x00ff


	//----- nvinfo : EIATTR_NUM_BARRIERS
	.align		4
        /*0030*/ 	.byte	0x02, 0x4c
        /*0032*/ 	.byte	0x07
	.zero		1


	//----- nvinfo : EIATTR_EXTERNS
	.align		4
        /*0034*/ 	.byte	0x04, 0x0f
        /*0036*/ 	.short	(.L_38 - .L_37)


	//   ....[0]....
	.align		4
.L_37:
        /*0038*/ 	.word	index@(__assertfail)


	//----- nvinfo : EIATTR_MERCURY_ISA_VERSION
	.align		4
.L_38:
        /*003c*/ 	.byte	0x03, 0x5f
        /*003e*/ 	.short	0x0101


	//----- nvinfo : EIATTR_INT_WARP_WIDE_INSTR_OFFSETS
	.align		4
        /*0040*/ 	.byte	0x04, 0x31
        /*0042*/ 	.short	(.L_40 - .L_39)


	//   ....[0]....
.L_39:
        /*0044*/ 	.word	0x00000d10


	//   ....[1]....
        /*0048*/ 	.word	0x00000db0


	//   ....[2]....
        /*004c*/ 	.word	0x00002110


	//   ....[3]....
        /*0050*/ 	.word	0x00003f10


	//   ....[4]....
        /*0054*/ 	.word	0x00003f30


	//   ....[5]....
        /*0058*/ 	.word	0x00003f60


	//   ....[6]....
        /*005c*/ 	.word	0x000048a0


	//   ....[7]....
        /*0060*/ 	.word	0x000048c0


	//   ....[8]....
        /*0064*/ 	.word	0x000049b0


	//   ....[9]....
        /*0068*/ 	.word	0x00004a70


	//   ....[10]....
        /*006c*/ 	.word	0x00004a90


	//   ....[11]....
        /*0070*/ 	.word	0x00004b80


	//   ....[12]....
        /*0074*/ 	.word	0x00004c50


	//   ....[13]....
        /*0078*/ 	.word	0x00004c70


	//   ....[14]....
        /*007c*/ 	.word	0x00004da0


	//   ....[15]....
        /*0080*/ 	.word	0x00004f20


	//   ....[16]....
        /*0084*/ 	.word	0x00004f30


	//   ....[17]....
        /*0088*/ 	.word	0x000050c0


	//----- nvinfo : EIATTR_COOP_GROUP_MASK_REGIDS
	.align		4
.L_40:
        /*008c*/ 	.byte	0x04, 0x29
        /*008e*/ 	.short	(.L_42 - .L_41)


	//   ....[0]....
.L_41:
        /*0090*/ 	.word	0xffffffff


	//   ....[1]....
        /*0094*/ 	.word	0xffffffff


	//   ....[2]....
        /*0098*/ 	.word	0xffffffff


	//   ....[3]....
        /*009c*/ 	.word	0xffffffff


	//   ....[4]....
        /*00a0*/ 	.word	0xffffffff


	//   ....[5]....
        /*00a4*/ 	.word	0xffffffff


	//   ....[6]....
        /*00a8*/ 	.word	0xffffffff


	//   ....[7]....
        /*00ac*/ 	.word	0xffffffff


	//   ....[8]....
        /*00b0*/ 	.word	0xffffffff


	//   ....[9]....
        /*00b4*/ 	.word	0xffffffff


	//   ....[10]....
        /*00b8*/ 	.word	0xffffffff


	//   ....[11]....
        /*00bc*/ 	.word	0xffffffff


	//   ....[12]....
        /*00c0*/ 	.word	0xffffffff


	//   ....[13]....
        /*00c4*/ 	.word	0xffffffff


	//----- nvinfo : EIATTR_COOP_GROUP_INSTR_OFFSETS
	.align		4
.L_42:
        /*00c8*/ 	.byte	0x04, 0x28
        /*00ca*/ 	.short	(.L_44 - .L_43)


	//   ....[0]....
.L_43:
        /*00cc*/ 	.word	0x000000c0


	//   ....[1]....
        /*00d0*/ 	.word	0x00000500


	//   ....[2]....
        /*00d4*/ 	.word	0x00000680


	//   ....[3]....
        /*00d8*/ 	.word	0x00000810


	//   ....[4]....
        /*00dc*/ 	.word	0x00000900


	//   ....[5]....
        /*00e0*/ 	.word	0x00000a60


	//   ....[6]....
        /*00e4*/ 	.word	0x00000bf0


	//   ....[7]....
        /*00e8*/ 	.word	0x00000e30


	//   ....[8]....
        /*00ec*/ 	.word	0x00001ff0


	//   ....[9]....
        /*00f0*/ 	.word	0x00002dd0


	//   ....[10]....
        /*00f4*/ 	.word	0x000032a0


	//   ....[11]....
        /*00f8*/ 	.word	0x000032d0


	//   ....[12]....
        /*00fc*/ 	.word	0x00003e10


	//   ....[13]....
        /*0100*/ 	.word	0x00004020


	//----- nvinfo : EIATTR_VRC_CTA_INIT_COUNT
	.align		4
.L_44:
        /*0104*/ 	.byte	0x02, 0x4a
        /*0106*/ 	.byte	0x80
	.zero		1


	//----- nvinfo : EIATTR_SYSCALL_OFFSETS
	.align		4
        /*0108*/ 	.byte	0x04, 0x46
        /*010a*/ 	.short	(.L_46 - .L_45)


	//   ....[0]....
.L_45:
        /*010c*/ 	.word	0x00005b60


	//   ....[1]....
        /*0110*/ 	.word	0x00005ca0


	//   ....[2]....
        /*0114*/ 	.word	0x00006480


	//   ....[3]....
        /*0118*/ 	.word	0x00007290


	//   ....[4]....
        /*011c*/ 	.word	0x00008010


	//   ....[5]....
        /*0120*/ 	.word	0x00008db0


	//----- nvinfo : EIATTR_MBARRIER_INSTR_OFFSETS
	.align		4
.L_46:
        /*0124*/ 	.byte	0x04, 0x39
        /*0126*/ 	.short	(.L_48 - .L_47)


	//   ....[0]....
.L_47:
        /*0128*/ 	.word	0x000005f0
        /*012c*/ 	.word	0x000000ff
        /*0130*/ 	.word	0x00000000
        /*0134*/ 	.short	0x0100
        /*0136*/ 	.byte	0x08
	.zero		1


	//   ....[1]....
        /*0138*/ 	.word	0x00000600
        /*013c*/ 	.word	0x000000ff
        /*0140*/ 	.word	0x00000020
        /*0144*/ 	.short	0x0100
        /*0146*/ 	.byte	0x08
	.zero		1


	//   ....[2]....
        /*0148*/ 	.word	0x00000610
        /*014c*/ 	.word	0x000000ff
        /*0150*/ 	.word	0x00000008
        /*0154*/ 	.short	0x0100
        /*0156*/ 	.byte	0x08
	.zero		1


	//   ....[3]....
        /*0158*/ 	.word	0x00000620
        /*015c*/ 	.word	0x000000ff
        /*0160*/ 	.word	0x00000028
        /*0164*/ 	.short	0x0100
        /*0166*/ 	.byte	0x08
	.zero		1


	//   ....[4]....
        /*0168*/ 	.word	0x00000630
        /*016c*/ 	.word	0x000000ff
        /*0170*/ 	.word	0x00000010
        /*0174*/ 	.short	0x0100
        /*0176*/ 	.byte	0x08
	.zero		1


	//   ....[5]....
        /*0178*/ 	.word	0x00000640
        /*017c*/ 	.word	0x000000ff
        /*0180*/ 	.word	0x00000030
        /*0184*/ 	.short	0x0100
        /*0186*/ 	.byte	0x08
	.zero		1


	//   ....[6]....
        /*0188*/ 	.word	0x00000650
        /*018c*/ 	.word	0x000000ff
        /*0190*/ 	.word	0x00000018
        /*0194*/ 	.short	0x0100
        /*0196*/ 	.byte	0x08
	.zero		1


	//   ....[7]....
        /*0198*/ 	.word	0x00000660
        /*019c*/ 	.word	0x000000ff
        /*01a0*/ 	.word	0x00000038
        /*01a4*/ 	.short	0x0100
        /*01a6*/ 	.byte	0x08
	.zero		1


	//   ....[8]....
        /*01a8*/ 	.word	0x00000780
        /*01ac*/ 	.word	0x000000ff
        /*01b0*/ 	.word	0x00000040
        /*01b4*/ 	.short	0x0100
        /*01b6*/ 	.byte	0x09
	.zero		1


	//   ....[9]....
        /*01b8*/ 	.word	0x00000790
        /*01bc*/ 	.word	0x000000ff
        /*01c0*/ 	.word	0x00000060
        /*01c4*/ 	.short	0x0100
        /*01c6*/ 	.byte	0x09
	.zero		1


	//   ....[10]....
        /*01c8*/ 	.word	0x000007a0
        /*01cc*/ 	.word	0x000000ff
        /*01d0*/ 	.word	0x00000048
        /*01d4*/ 	.short	0x0100
        /*01d6*/ 	.byte	0x09
	.zero		1


	//   ....[11]....
        /*01d8*/ 	.word	0x000007b0
        /*01dc*/ 	.word	0x000000ff
        /*01e0*/ 	.word	0x00000068
        /*01e4*/ 	.short	0x0100
        /*01e6*/ 	.byte	0x09
	.zero		1


	//   ....[12]....
        /*01e8*/ 	.word	0x000007c0
        /*01ec*/ 	.word	0x000000ff
        /*01f0*/ 	.word	0x00000050
        /*01f4*/ 	.short	0x0100
        /*01f6*/ 	.byte	0x09
	.zero		1


	//   ....[13]....
        /*01f8*/ 	.word	0x000007d0
        /*01fc*/ 	.word	0x000000ff
        /*0200*/ 	.word	0x00000070
        /*0204*/ 	.short	0x0100
        /*0206*/ 	.byte	0x09
	.zero		1


	//   ....[14]....
        /*0208*/ 	.word	0x000007e0
        /*020c*/ 	.word	0x000000ff
        /*0210*/ 	.word	0x00000058
        /*0214*/ 	.short	0x0100
        /*0216*/ 	.byte	0x09
	.zero		1


	//   ....[15]....
        /*0218*/ 	.word	0x000007f0
        /*021c*/ 	.word	0x000000ff
        /*0220*/ 	.word	0x00000078
        /*0224*/ 	.short	0x0100
        /*0226*/ 	.byte	0x09
	.zero		1


	//   ....[16]....
        /*0228*/ 	.word	0x000008d0
        /*022c*/ 	.word	0x000000ff
        /*0230*/ 	.word	0x00000080
        /*0234*/ 	.short	0x0100
        /*0236*/ 	.byte	0x08
	.zero		1


	//   ....[17]....
        /*0238*/ 	.word	0x000008e0
        /*023c*/ 	.word	0x000000ff
        /*0240*/ 	.word	0x00000088
        /*0244*/ 	.short	0x0100
        /*0246*/ 	.byte	0x08
	.zero		1


	//   ....[18]....
        /*0248*/ 	.word	0x00000a10
        /*024c*/ 	.word	0x000000ff
        /*0250*/ 	.word	0x00000090
        /*0254*/ 	.short	0x0100
        /*0256*/ 	.byte	0x08
	.zero		1


	//   ....[19]....
        /*0258*/ 	.word	0x00000a20
        /*025c*/ 	.word	0x000000ff
        /*0260*/ 	.word	0x000000a0
        /*0264*/ 	.short	0x0100
        /*0266*/ 	.byte	0x08
	.zero		1


	//   ....[20]....
        /*0268*/ 	.word	0x00000a30
        /*026c*/ 	.word	0x000000ff
        /*0270*/ 	.word	0x00000098
        /*0274*/ 	.short	0x0100
        /*0276*/ 	.byte	0x08
	.zero		1


	//   ....[21]....
        /*0278*/ 	.word	0x00000a40
        /*027c*/ 	.word	0x000000ff
        /*0280*/ 	.word	0x000000a8
        /*0284*/ 	.short	0x0100
        /*0286*/ 	.byte	0x08
	.zero		1


	//   ....[22]....
        /*0288*/ 	.word	0x00000b60
        /*028c*/ 	.word	0x000000ff
        /*0290*/ 	.word	0x000000b0
        /*0294*/ 	.short	0x0100
        /*0296*/ 	.byte	0x09
	.zero		1


	//   ....[23]....
        /*0298*/ 	.word	0x00000b70
        /*029c*/ 	.word	0x000000ff
        /*02a0*/ 	.word	0x000000d0
        /*02a4*/ 	.short	0x0100
        /*02a6*/ 	.byte	0x09
	.zero		1


	//   ....[24]....
        /*02a8*/ 	.word	0x00000b80
        /*02ac*/ 	.word	0x000000ff
        /*02b0*/ 	.word	0x000000b8
        /*02b4*/ 	.short	0x0100
        /*02b6*/ 	.byte	0x09
	.zero		1


	//   ....[25]....
        /*02b8*/ 	.word	0x00000b90
        /*02bc*/ 	.word	0x000000ff
        /*02c0*/ 	.word	0x000000d8
        /*02c4*/ 	.short	0x0100
        /*02c6*/ 	.byte	0x09
	.zero		1


	//   ....[26]....
        /*02c8*/ 	.word	0x00000ba0
        /*02cc*/ 	.word	0x000000ff
        /*02d0*/ 	.word	0x000000c0
        /*02d4*/ 	.short	0x0100
        /*02d6*/ 	.byte	0x09
	.zero		1


	//   ....[27]....
        /*02d8*/ 	.word	0x00000bb0
        /*02dc*/ 	.word	0x000000ff
        /*02e0*/ 	.word	0x000000e0
        /*02e4*/ 	.short	0x0100
        /*02e6*/ 	.byte	0x09
	.zero		1


	//   ....[28]....
        /*02e8*/ 	.word	0x00000bc0
        /*02ec*/ 	.word	0x000000ff
        /*02f0*/ 	.word	0x000000c8
        /*02f4*/ 	.short	0x0100
        /*02f6*/ 	.byte	0x09
	.zero		1


	//   ....[29]....
        /*02f8*/ 	.word	0x00000bd0
        /*02fc*/ 	.word	0x000000ff
        /*0300*/ 	.word	0x000000e8
        /*0304*/ 	.short	0x0100
        /*0306*/ 	.byte	0x09
	.zero		1


	//   ....[30]....
        /*0308*/ 	.word	0x00000cc0
        /*030c*/ 	.word	0x000000ff
        /*0310*/ 	.word	0x000000f0
        /*0314*/ 	.short	0x0100
        /*0316*/ 	.byte	0x08
	.zero		1


	//   ....[31]....
        /*0318*/ 	.word	0x00000cd0
        /*031c*/ 	.word	0x000000ff
        /*0320*/ 	.word	0x00000100
        /*0324*/ 	.short	0x0100
        /*0326*/ 	.byte	0x08
	.zero		1


	//   ....[32]....
        /*0328*/ 	.word	0x00000ce0
        /*032c*/ 	.word	0x000000ff
        /*0330*/ 	.word	0x000000f8
        /*0334*/ 	.short	0x0100
        /*0336*/ 	.byte	0x08
	.zero		1


	//   ....[33]....
        /*0338*/ 	.word	0x00000cf0
        /*033c*/ 	.word	0x000000ff
        /*0340*/ 	.word	0x00000108
        /*0344*/ 	.short	0x0100
        /*0346*/ 	.byte	0x08
	.zero		1


	//   ....[34]....
        /*0348*/ 	.word	0x00000de0
        /*034c*/ 	.word	0x000000ff
        /*0350*/ 	.word	0x00000110
        /*0354*/ 	.short	0x0100
        /*0356*/ 	.byte	0x07
	.zero		1


	//   ....[35]....
        /*0358*/ 	.word	0x000017f0
        /*035c*/ 	.word	0x00000003
        /*0360*/ 	.word	0x00000100
        /*0364*/ 	.short	0x010a
        /*0366*/ 	.byte	0xff
	.zero		1


	//   ....[36]....
        /*0368*/ 	.word	0x00001820
        /*036c*/ 	.word	0x00000003
        /*0370*/ 	.word	0x000000f0
        /*0374*/ 	.short	0x0101
        /*0376*/ 	.byte	0xff
	.zero		1


	//   ....[37]....
        /*0378*/ 	.word	0x00001920
        /*037c*/ 	.word	0x000000ff
        /*0380*/ 	.word	0x00000020
        /*0384*/ 	.short	0x010a
        /*0386*/ 	.byte	0x08
	.zero		1


	//   ....[38]....
        /*0388*/ 	.word	0x000019f0
        /*038c*/ 	.word	0x000000ff
        /*0390*/ 	.word	0x00000020
        /*0394*/ 	.short	0x010a
        /*0396*/ 	.byte	0x21
	.zero		1


	//   ....[39]....
        /*0398*/ 	.word	0x00001ba0
        /*039c*/ 	.word	0x000000ff
        /*03a0*/ 	.word	0x00000020
        /*03a4*/ 	.short	0x010a
        /*03a6*/ 	.byte	0x08
	.zero		1


	//   ....[40]....
        /*03a8*/ 	.word	0x00001ca0
        /*03ac*/ 	.word	0x000000ff
        /*03b0*/ 	.word	0x00000088
        /*03b4*/ 	.short	0x0101
        /*03b6*/ 	.byte	0x06
	.zero		1


	//   ....[41]....
        /*03b8*/ 	.word	0x00001cc0
        /*03bc*/ 	.word	0x000000ff
        /*03c0*/ 	.word	0x00000020
        /*03c4*/ 	.short	0x010a
        /*03c6*/ 	.byte	0x08
	.zero		1


	//   ....[42]....
        /*03c8*/ 	.word	0x00001d40
        /*03cc*/ 	.word	0x000000ff
        /*03d0*/ 	.word	0x00000020
        /*03d4*/ 	.short	0x010a
        /*03d6*/ 	.byte	0x11
	.zero		1


	//   ....[43]....
        /*03d8*/ 	.word	0x00001ed0
        /*03dc*/ 	.word	0x000000ff
        /*03e0*/ 	.word	0x00000020
        /*03e4*/ 	.short	0x010a
        /*03e6*/ 	.byte	0x08
	.zero		1


	//   ....[44]....
        /*03e8*/ 	.word	0x00002020
        /*03ec*/ 	.word	0x00000002
        /*03f0*/ 	.word	0x00000090
        /*03f4*/ 	.short	0x010a
        /*03f6*/ 	.byte	0xff
	.zero		1


	//   ....[45]....
        /*03f8*/ 	.word	0x000020e0
        /*03fc*/ 	.word	0x00000002
        /*0400*/ 	.word	0x00000000
        /*0404*/ 	.short	0x0101
        /*0406*/ 	.byte	0xff
	.zero		1


	//   ....[46]....
        /*0408*/ 	.word	0x00002640
        /*040c*/ 	.word	0x000000ff
        /*0410*/ 	.word	0x00000000
        /*0414*/ 	.short	0x010a
        /*0416*/ 	.byte	0x04
	.zero		1


	//   ....[47]....
        /*0418*/ 	.word	0x000026d0
        /*041c*/ 	.word	0x000000ff
        /*0420*/ 	.word	0x00000000
        /*0424*/ 	.short	0x010a
        /*0426*/ 	.byte	0x04
	.zero		1


	//   ....[48]....
        /*0428*/ 	.word	0x00002760
        /*042c*/ 	.word	0x000000ff
        /*0430*/ 	.word	0x00000000
        /*0434*/ 	.short	0x010a
        /*0436*/ 	.byte	0x04
	.zero		1


	//   ....[49]....
        /*0438*/ 	.word	0x00002800
        /*043c*/ 	.word	0x00000000
        /*0440*/ 	.word	0x00000000
        /*0444*/ 	.short	0x010a
        /*0446*/ 	.byte	0xff
	.zero		1


	//   ....[50]....
        /*0448*/ 	.word	0x00002930
        /*044c*/ 	.word	0x00000000
        /*0450*/ 	.word	0x000000f0
        /*0454*/ 	.short	0x010a
        /*0456*/ 	.byte	0xff
	.zero		1


	//   ....[51]....
        /*0458*/ 	.word	0x000029a0
        /*045c*/ 	.word	0x00000004
        /*0460*/ 	.word	0x00000000
        /*0464*/ 	.short	0x0101
        /*0466*/ 	.byte	0xff
	.zero		1


	//   ....[52]....
        /*0468*/ 	.word	0x000029c0
        /*046c*/ 	.word	0x000000ff
        /*0470*/ 	.word	0x000000a0
        /*0474*/ 	.short	0x010a
        /*0476*/ 	.byte	0x05
	.zero		1


	//   ....[53]....
        /*0478*/ 	.word	0x00002ae0
        /*047c*/ 	.word	0x00000000
        /*0480*/ 	.word	0x00000090
        /*0484*/ 	.short	0x010a
        /*0486*/ 	.byte	0xff
	.zero		1


	//   ....[54]....
        /*0488*/ 	.word	0x00002be0
        /*048c*/ 	.word	0x00000000
        /*0490*/ 	.word	0x00000000
        /*0494*/ 	.short	0x0101
        /*0496*/ 	.byte	0xff
	.zero		1


	//   ....[55]....
        /*0498*/ 	.word	0x00002c70
        /*049c*/ 	.word	0x000000ff
        /*04a0*/ 	.word	0x000000a0
        /*04a4*/ 	.short	0x0106
        /*04a6*/ 	.byte	0x05
	.zero		1


	//   ....[56]....
        /*04a8*/ 	.word	0x00002c90
        /*04ac*/ 	.word	0x000000ff
        /*04b0*/ 	.word	0x000000a0
        /*04b4*/ 	.short	0x010a
        /*04b6*/ 	.byte	0x05
	.zero		1


	//   ....[57]....
        /*04b8*/ 	.word	0x00002d20
        /*04bc*/ 	.word	0x000000ff
        /*04c0*/ 	.word	0x000000a0
        /*04c4*/ 	.short	0x0106
        /*04c6*/ 	.byte	0x04
	.zero		1


	//   ....[58]....
        /*04c8*/ 	.word	0x00002d60
        /*04cc*/ 	.word	0x00000000
        /*04d0*/ 	.word	0x000000a0
        /*04d4*/ 	.short	0x010a
        /*04d6*/ 	.byte	0xff
	.zero		1


	//   ....[59]....
        /*04d8*/ 	.word	0x00002fa0
        /*04dc*/ 	.word	0x000000ff
        /*04e0*/ 	.word	0x00000008
        /*04e4*/ 	.short	0x010a
        /*04e6*/ 	.byte	0x06
	.zero		1


	//   ....[60]....
        /*04e8*/ 	.word	0x00002fc0
        /*04ec*/ 	.word	0x000000ff
        /*04f0*/ 	.word	0x00000008
        /*04f4*/ 	.short	0x010a
        /*04f6*/ 	.byte	0x06
	.zero		1


	//   ....[61]....
        /*04f8*/ 	.word	0x00003150
        /*04fc*/ 	.word	0x000000ff
        /*0500*/ 	.word	0x00000008
        /*0504*/ 	.short	0x010a
        /*0506*/ 	.byte	0x06
	.zero		1


	//   ....[62]....
        /*0508*/ 	.word	0x00003170
        /*050c*/ 	.word	0x000000ff
        /*0510*/ 	.word	0x00000008
        /*0514*/ 	.short	0x010a
        /*0516*/ 	.byte	0x06
	.zero		1


	//   ....[63]....
        /*0518*/ 	.word	0x00003230
        /*051c*/ 	.word	0x000000ff
        /*0520*/ 	.word	0x00000000
        /*0524*/ 	.short	0x0101
        /*0526*/ 	.byte	0x07
	.zero		1


	//   ....[64]....
        /*0528*/ 	.word	0x00003530
        /*052c*/ 	.word	0x00000000
        /*0530*/ 	.word	0x00000090
        /*0534*/ 	.short	0x010a
        /*0536*/ 	.byte	0xff
	.zero		1


	//   ....[65]....
        /*0538*/ 	.word	0x000035f0
        /*053c*/ 	.word	0x00000000
        /*0540*/ 	.word	0x00000000
        /*0544*/ 	.short	0x0101
        /*0546*/ 	.byte	0xff
	.zero		1


	//   ....[66]....
        /*0548*/ 	.word	0x000036b0
        /*054c*/ 	.word	0x000000ff
        /*0550*/ 	.word	0x00000000
        /*0554*/ 	.short	0x010a
        /*0556*/ 	.byte	0x06
	.zero		1


	//   ....[67]....
        /*0558*/ 	.word	0x000036c0
        /*055c*/ 	.word	0x000000ff
        /*0560*/ 	.word	0x000000d0
        /*0564*/ 	.short	0x010a
        /*0566*/ 	.byte	0x0a
	.zero		1


	//   ....[68]....
        /*0568*/ 	.word	0x00003770
        /*056c*/ 	.word	0x000000ff
        /*0570*/ 	.word	0x00000000
        /*0574*/ 	.short	0x010a
        /*0576*/ 	.byte	0x09
	.zero		1


	//   ....[69]....
        /*0578*/ 	.word	0x000038b0
        /*057c*/ 	.word	0x000000ff
        /*0580*/ 	.word	0x00000000
        /*0584*/ 	.short	0x010a
        /*0586*/ 	.byte	0x06
	.zero		1


	//   ....[70]....
        /*0588*/ 	.word	0x00003b00
        /*058c*/ 	.word	0x000000ff
        /*0590*/ 	.word	0x00000000
        /*0594*/ 	.short	0x010a
        /*0596*/ 	.byte	0x07
	.zero		1


	//   ....[71]....
        /*0598*/ 	.word	0x00003b90
        /*059c*/ 	.word	0x000000ff
        /*05a0*/ 	.word	0x00000000
        /*05a4*/ 	.short	0x010a
        /*05a6*/ 	.byte	0x07
	.zero		1


	//   ....[72]....
        /*05a8*/ 	.word	0x00003c20
        /*05ac*/ 	.word	0x000000ff
        /*05b0*/ 	.word	0x00000000
        /*05b4*/ 	.short	0x010a
        /*05b6*/ 	.byte	0x07
	.zero		1


	//   ....[73]....
        /*05b8*/ 	.word	0x00003cc0
        /*05bc*/ 	.word	0x00000000
        /*05c0*/ 	.word	0x00000000
        /*05c4*/ 	.short	0x010a
        /*05c6*/ 	.byte	0xff
	.zero		1


	//   ....[74]....
        /*05c8*/ 	.word	0x00003d00
        /*05cc*/ 	.word	0x00000000
        /*05d0*/ 	.word	0x00000000
        /*05d4*/ 	.short	0x010a
        /*05d6*/ 	.byte	0xff
	.zero		1


	//   ....[75]....
        /*05d8*/ 	.word	0x00003d70
        /*05dc*/ 	.word	0x000000ff
        /*05e0*/ 	.word	0x00000000
        /*05e4*/ 	.short	0x0101
        /*05e6*/ 	.byte	0x05
	.zero		1


	//   ....[76]....
        /*05e8*/ 	.word	0x00003db0
        /*05ec*/ 	.word	0x000000ff
        /*05f0*/ 	.word	0x00000110
        /*05f4*/ 	.short	0x010a
        /*05f6*/ 	.byte	0x08
	.zero		1


	//   ....[77]....
        /*05f8*/ 	.word	0x00003e00
        /*05fc*/ 	.word	0x000000ff
        /*0600*/ 	.word	0x00000000
        /*0604*/ 	.short	0x0101
        /*0606*/ 	.byte	0x05
	.zero		1


	//   ....[78]....
        /*0608*/ 	.word	0x00004250
        /*060c*/ 	.word	0x00000000
        /*0610*/ 	.word	0x00000090
        /*0614*/ 	.short	0x010a
        /*0616*/ 	.byte	0xff
	.zero		1


	//   ....[79]....
        /*0618*/ 	.word	0x00004310
        /*061c*/ 	.word	0x00000000
        /*0620*/ 	.word	0x00000000
        /*0624*/ 	.short	0x0101
        /*0626*/ 	.byte	0xff
	.zero		1


	//   ....[80]....
        /*0628*/ 	.word	0x00004630
        /*062c*/ 	.word	0x000000ff
        /*0630*/ 	.word	0x00000088
        /*0634*/ 	.short	0x010a
        /*0636*/ 	.byte	0x07
	.zero		1


	//   ....[81]....
        /*0638*/ 	.word	0x00004820
        /*063c*/ 	.word	0x000000ff
        /*0640*/ 	.word	0x00000060
        /*0644*/ 	.short	0x010a
        /*0646*/ 	.byte	0x07
	.zero		1


	//   ....[82]....
        /*0648*/ 	.word	0x00004a10
        /*064c*/ 	.word	0x000000ff
        /*0650*/ 	.word	0x00000040
        /*0654*/ 	.short	0x010b
        /*0656*/ 	.byte	0x07
	.zero		1


	//   ....[83]....
        /*0658*/ 	.word	0x00004a20
        /*065c*/ 	.word	0x000000ff
        /*0660*/ 	.word	0x00000000
        /*0664*/ 	.short	0x0101
        /*0666*/ 	.byte	0x0e
	.zero		1


	//   ....[84]....
        /*0668*/ 	.word	0x00004a40
        /*066c*/ 	.word	0x000000ff
        /*0670*/ 	.word	0x00000068
        /*0674*/ 	.short	0x010a
        /*0676*/ 	.byte	0x07
	.zero		1


	//   ....[85]....
        /*0678*/ 	.word	0x00004bf0
        /*067c*/ 	.word	0x000000ff
        /*0680*/ 	.word	0x00000048
        /*0684*/ 	.short	0x010b
        /*0686*/ 	.byte	0x07
	.zero		1


	//   ....[86]....
        /*0688*/ 	.word	0x00004c00
        /*068c*/ 	.word	0x000000ff
        /*0690*/ 	.word	0x00000000
        /*0694*/ 	.short	0x0101
        /*0696*/ 	.byte	0x0e
	.zero		1


	//   ....[87]....
        /*0698*/ 	.word	0x00004c10
        /*069c*/ 	.word	0x000000ff
        /*06a0*/ 	.word	0x00000070
        /*06a4*/ 	.short	0x010a
        /*06a6*/ 	.byte	0x07
	.zero		1


	//   ....[88]....
        /*06a8*/ 	.word	0x00004e40
        /*06ac*/ 	.word	0x000000ff
        /*06b0*/ 	.word	0x00000050
        /*06b4*/ 	.short	0x010b
        /*06b6*/ 	.byte	0x07
	.zero		1


	//   ....[89]....
        /*06b8*/ 	.word	0x00004eb0
        /*06bc*/ 	.word	0x000000ff
        /*06c0*/ 	.word	0x00000000
        /*06c4*/ 	.short	0x0101
        /*06c6*/ 	.byte	0x0e
	.zero		1


	//   ....[90]....
        /*06c8*/ 	.word	0x00004ef0
        /*06cc*/ 	.word	0x000000ff
        /*06d0*/ 	.word	0x00000078
        /*06d4*/ 	.short	0x010a
        /*06d6*/ 	.byte	0x07
	.zero		1


	//   ....[91]....
        /*06d8*/ 	.word	0x00005120
        /*06dc*/ 	.word	0x000000ff
        /*06e0*/ 	.word	0x00000058
        /*06e4*/ 	.short	0x010b
        /*06e6*/ 	.byte	0x07
	.zero		1


	//   ....[92]....
        /*06e8*/ 	.word	0x00005140
        /*06ec*/ 	.word	0x000000ff
        /*06f0*/ 	.word	0x00000000
        /*06f4*/ 	.short	0x0101
        /*06f6*/ 	.byte	0x0d
	.zero		1


	//   ....[93]....
        /*06f8*/ 	.word	0x00005170
        /*06fc*/ 	.word	0x000000ff
        /*0700*/ 	.word	0x00000060
        /*0704*/ 	.short	0x010a
        /*0706*/ 	.byte	0x07
	.zero		1


	//   ....[94]....
        /*0708*/ 	.word	0x00005190
        /*070c*/ 	.word	0x000000ff
        /*0710*/ 	.word	0x00000068
        /*0714*/ 	.short	0x010a
        /*0716*/ 	.byte	0x07
	.zero		1


	//   ....[95]....
        /*0718*/ 	.word	0x000051b0
        /*071c*/ 	.word	0x000000ff
        /*0720*/ 	.word	0x00000070
        /*0724*/ 	.short	0x010a
        /*0726*/ 	.byte	0x07
	.zero		1


	//   ....[96]....
        /*0728*/ 	.word	0x000051f0
        /*072c*/ 	.word	0x00000000
        /*0730*/ 	.word	0x00000078
        /*0734*/ 	.short	0x010a
        /*0736*/ 	.byte	0xff
	.zero		1


	//   ....[97]....
        /*0738*/ 	.word	0x00005530
        /*073c*/ 	.word	0x00000000
        /*0740*/ 	.word	0x00000090
        /*0744*/ 	.short	0x010a
        /*0746*/ 	.byte	0xff
	.zero		1


	//   ....[98]....
        /*0748*/ 	.word	0x00005640
        /*074c*/ 	.word	0x00000000
        /*0750*/ 	.word	0x00000000
        /*0754*/ 	.short	0x0101
        /*0756*/ 	.byte	0xff
	.zero		1


	//   ....[99]....
        /*0758*/ 	.word	0x00006050
        /*075c*/ 	.word	0x00000003
        /*0760*/ 	.word	0x00000040
        /*0764*/ 	.short	0x010a
        /*0766*/ 	.byte	0xff
	.zero		1


	//   ....[100]....
        /*0768*/ 	.word	0x000060a0
        /*076c*/ 	.word	0x0000006a
        /*0770*/ 	.word	0x000000b0
        /*0774*/ 	.short	0x010a
        /*0776*/ 	.byte	0xff
	.zero		1


	//   ....[101]....
        /*0778*/ 	.word	0x000061c0
        /*077c*/ 	.word	0x00000003
        /*0780*/ 	.word	0x00000040
        /*0784*/ 	.short	0x010a
        /*0786*/ 	.byte	0xff
	.zero		1


	//   ....[102]....
        /*0788*/ 	.word	0x000062e0
        /*078c*/ 	.word	0x00000000
        /*0790*/ 	.word	0x00000000
        /*0794*/ 	.short	0x0101
        /*0796*/ 	.byte	0xff
	.zero		1


	//   ....[103]....
        /*0798*/ 	.word	0x00006360
        /*079c*/ 	.word	0x0000006a
        /*07a0*/ 	.word	0x000000b0
        /*07a4*/ 	.short	0x010a
        /*07a6*/ 	.byte	0xff
	.zero		1


	//   ....[104]....
        /*07a8*/ 	.word	0x00006f40
        /*07ac*/ 	.word	0x00000037
        /*07b0*/ 	.word	0x00000040
        /*07b4*/ 	.short	0x010a
        /*07b6*/ 	.byte	0xff
	.zero		1


	//   ....[105]....
        /*07b8*/ 	.word	0x00006ff0
        /*07bc*/ 	.word	0x00000037
        /*07c0*/ 	.word	0x00000040
        /*07c4*/ 	.short	0x010a
        /*07c6*/ 	.byte	0xff
	.zero		1


	//   ....[106]....
        /*07c8*/ 	.word	0x00007110
        /*07cc*/ 	.word	0x00000000
        /*07d0*/ 	.word	0x00000000
        /*07d4*/ 	.short	0x0101
        /*07d6*/ 	.byte	0xff
	.zero		1


	//   ....[107]....
        /*07d8*/ 	.word	0x00007cc0
        /*07dc*/ 	.word	0x00000049
        /*07e0*/ 	.word	0x00000040
        /*07e4*/ 	.short	0x010a
        /*07e6*/ 	.byte	0xff
	.zero		1


	//   ....[108]....
        /*07e8*/ 	.word	0x00007d70
        /*07ec*/ 	.word	0x00000049
        /*07f0*/ 	.word	0x00000040
        /*07f4*/ 	.short	0x010a
        /*07f6*/ 	.byte	0xff
	.zero		1


	//   ....[109]....
        /*07f8*/ 	.word	0x00007e90
        /*07fc*/ 	.word	0x00000002
        /*0800*/ 	.word	0x00000000
        /*0804*/ 	.short	0x0101
        /*0806*/ 	.byte	0xff
	.zero		1


	//   ....[110]....
        /*0808*/ 	.word	0x00008a60
        /*080c*/ 	.word	0x0000004c
        /*0810*/ 	.word	0x00000040
        /*0814*/ 	.short	0x010a
        /*0816*/ 	.byte	0xff
	.zero		1


	//   ....[111]....
        /*0818*/ 	.word	0x00008b10
        /*081c*/ 	.word	0x0000004c
        /*0820*/ 	.word	0x00000040
        /*0824*/ 	.short	0x010a
        /*0826*/ 	.byte	0xff
	.zero		1


	//   ....[112]....
        /*0828*/ 	.word	0x00008c30
        /*082c*/ 	.word	0x00000000
        /*0830*/ 	.word	0x00000000
        /*0834*/ 	.short	0x0101
        /*0836*/ 	.byte	0xff
	.zero		1


	//   ....[113]....
        /*0838*/ 	.word	0x00008ef0
        /*083c*/ 	.word	0x0000006a
        /*0840*/ 	.word	0x00000000
        /*0844*/ 	.short	0x0101
        /*0846*/ 	.byte	0xff
	.zero		1


	//   ....[114]....
        /*0848*/ 	.word	0x00009950
        /*084c*/ 	.word	0x00000003
        /*0850*/ 	.word	0x00000100
        /*0854*/ 	.short	0x010a
        /*0856*/ 	.byte	0xff
	.zero		1


	//   ....[115]....
        /*0858*/ 	.word	0x000099b0
        /*085c*/ 	.word	0x00000002
        /*0860*/ 	.word	0x00000020
        /*0864*/ 	.short	0x010a
        /*0866*/ 	.byte	0xff
	.zero		1


	//   ....[116]....
        /*0868*/ 	.word	0x00009a10
        /*086c*/ 	.word	0x00000002
        /*0870*/ 	.word	0x00000020
        /*0874*/ 	.short	0x010a
        /*0876*/ 	.byte	0xff
	.zero		1


	//   ....[117]....
        /*0878*/ 	.word	0x00009a60
        /*087c*/ 	.word	0x00000002
        /*0880*/ 	.word	0x00000090
        /*0884*/ 	.short	0x010a
        /*0886*/ 	.byte	0xff
	.zero		1


	//   ....[118]....
        /*0888*/ 	.word	0x00009ac0
        /*088c*/ 	.word	0x00000000
        /*0890*/ 	.word	0x00000000
        /*0894*/ 	.short	0x010a
        /*0896*/ 	.byte	0xff
	.zero		1


	//   ....[119]....
        /*0898*/ 	.word	0x00009b20
        /*089c*/ 	.word	0x00000000
        /*08a0*/ 	.word	0x00000000
        /*08a4*/ 	.short	0x010a
        /*08a6*/ 	.byte	0xff
	.zero		1


	//   ....[120]....
        /*08a8*/ 	.word	0x00009b80
        /*08ac*/ 	.word	0x00000000
        /*08b0*/ 	.word	0x00000000
        /*08b4*/ 	.short	0x010a
        /*08b6*/ 	.byte	0xff
	.zero		1


	//   ....[121]....
        /*08b8*/ 	.word	0x00009bd0
        /*08bc*/ 	.word	0x00000000
        /*08c0*/ 	.word	0x000000f0
        /*08c4*/ 	.short	0x010a
        /*08c6*/ 	.byte	0xff
	.zero		1


	//   ....[122]....
        /*08c8*/ 	.word	0x00009c30
        /*08cc*/ 	.word	0x00000000
        /*08d0*/ 	.word	0x000000a0
        /*08d4*/ 	.short	0x010a
        /*08d6*/ 	.byte	0xff
	.zero		1


	//   ....[123]....
        /*08d8*/ 	.word	0x00009c80
        /*08dc*/ 	.word	0x00000000
        /*08e0*/ 	.word	0x00000090
        /*08e4*/ 	.short	0x010a
        /*08e6*/ 	.byte	0xff
	.zero		1


	//   ....[124]....
        /*08e8*/ 	.word	0x00009ce0
        /*08ec*/ 	.word	0x00000000
        /*08f0*/ 	.word	0x000000a0
        /*08f4*/ 	.short	0x010a
        /*08f6*/ 	.byte	0xff
	.zero		1


	//   ....[125]....
        /*08f8*/ 	.word	0x00009d40
        /*08fc*/ 	.word	0x00000004
        /*0900*/ 	.word	0x00000008
        /*0904*/ 	.short	0x010a
        /*0906*/ 	.byte	0xff
	.zero		1


	//   ....[126]....
        /*0908*/ 	.word	0x00009e20
        /*090c*/ 	.word	0x00000002
        /*0910*/ 	.word	0x00000008
        /*0914*/ 	.short	0x010a
        /*0916*/ 	.byte	0xff
	.zero		1


	//   ....[127]....
        /*0918*/ 	.word	0x00009e70
        /*091c*/ 	.word	0x00000000
        /*0920*/ 	.word	0x00000090
        /*0924*/ 	.short	0x010a
        /*0926*/ 	.byte	0xff
	.zero		1


	//   ....[128]....
        /*0928*/ 	.word	0x00009ed0
        /*092c*/ 	.word	0x00000000
        /*0930*/ 	.word	0x000000d0
        /*0934*/ 	.short	0x010a
        /*0936*/ 	.byte	0xff
	.zero		1


	//   ....[129]....
        /*0938*/ 	.word	0x00009f30
        /*093c*/ 	.word	0x00000000
        /*0940*/ 	.word	0x00000000
        /*0944*/ 	.short	0x010a
        /*0946*/ 	.byte	0xff
	.zero		1


	//   ....[130]....
        /*0948*/ 	.word	0x00009f90
        /*094c*/ 	.word	0x00000000
        /*0950*/ 	.word	0x00000000
        /*0954*/ 	.short	0x010a
        /*0956*/ 	.byte	0xff
	.zero		1


	//   ....[131]....
        /*0958*/ 	.word	0x00009ff0
        /*095c*/ 	.word	0x00000000
        /*0960*/ 	.word	0x00000000
        /*0964*/ 	.short	0x010a
        /*0966*/ 	.byte	0xff
	.zero		1


	//   ....[132]....
        /*0968*/ 	.word	0x0000a050
        /*096c*/ 	.word	0x00000000
        /*0970*/ 	.word	0x00000000
        /*0974*/ 	.short	0x010a
        /*0976*/ 	.byte	0xff
	.zero		1


	//   ....[133]....
        /*0978*/ 	.word	0x0000a0b0
        /*097c*/ 	.word	0x00000000
        /*0980*/ 	.word	0x00000110
        /*0984*/ 	.short	0x010a
        /*0986*/ 	.byte	0xff
	.zero		1


	//   ....[134]....
        /*0988*/ 	.word	0x0000a100
        /*098c*/ 	.word	0x00000000
        /*0990*/ 	.word	0x00000090
        /*0994*/ 	.short	0x010a
        /*0996*/ 	.byte	0xff
	.zero		1


	//   ....[135]....
        /*0998*/ 	.word	0x0000a160
        /*099c*/ 	.word	0x00000000
        /*09a0*/ 	.word	0x00000088
        /*09a4*/ 	.short	0x010a
        /*09a6*/ 	.byte	0xff
	.zero		1


	//   ....[136]....
        /*09a8*/ 	.word	0x0000a1c0
        /*09ac*/ 	.word	0x00000003
        /*09b0*/ 	.word	0x00000060
        /*09b4*/ 	.short	0x010a
        /*09b6*/ 	.byte	0xff
	.zero		1


	//   ....[137]....
        /*09b8*/ 	.word	0x0000a220
        /*09bc*/ 	.word	0x00000003
        /*09c0*/ 	.word	0x00000068
        /*09c4*/ 	.short	0x010a
        /*09c6*/ 	.byte	0xff
	.zero		1


	//   ....[138]....
        /*09c8*/ 	.word	0x0000a280
        /*09cc*/ 	.word	0x00000003
        /*09d0*/ 	.word	0x00000070
        /*09d4*/ 	.short	0x010a
        /*09d6*/ 	.byte	0xff
	.zero		1


	//   ....[139]....
        /*09d8*/ 	.word	0x0000a2e0
        /*09dc*/ 	.word	0x00000003
        /*09e0*/ 	.word	0x00000078
        /*09e4*/ 	.short	0x010a
        /*09e6*/ 	.byte	0xff
	.zero		1


	//   ....[140]....
        /*09e8*/ 	.word	0x0000a340
        /*09ec*/ 	.word	0x00000000
        /*09f0*/ 	.word	0x00000060
        /*09f4*/ 	.short	0x010a
        /*09f6*/ 	.byte	0xff
	.zero		1


	//   ....[141]....
        /*09f8*/ 	.word	0x0000a3a0
        /*09fc*/ 	.word	0x00000000
        /*0a00*/ 	.word	0x00000068
        /*0a04*/ 	.short	0x010a
        /*0a06*/ 	.byte	0xff
	.zero		1


	//   ....[142]....
        /*0a08*/ 	.word	0x0000a400
        /*0a0c*/ 	.word	0x00000000
        /*0a10*/ 	.word	0x00000070
        /*0a14*/ 	.short	0x010a
        /*0a16*/ 	.byte	0xff
	.zero		1


	//   ....[143]....
        /*0a18*/ 	.word	0x0000a450
        /*0a1c*/ 	.word	0x00000000
        /*0a20*/ 	.word	0x00000090
        /*0a24*/ 	.short	0x010a
        /*0a26*/ 	.byte	0xff
	.zero		1


	//   ....[144]....
        /*0a28*/ 	.word	0x0000a4a0
        /*0a2c*/ 	.word	0x00000003
        /*0a30*/ 	.word	0x00000040
        /*0a34*/ 	.short	0x010a
        /*0a36*/ 	.byte	0xff
	.zero		1


	//   ....[145]....
        /*0a38*/ 	.word	0x0000a4f0
        /*0a3c*/ 	.word	0x0000006a
        /*0a40*/ 	.word	0x000000b0
        /*0a44*/ 	.short	0x010a
        /*0a46*/ 	.byte	0xff
	.zero		1


	//   ....[146]....
        /*0a48*/ 	.word	0x0000a540
        /*0a4c*/ 	.word	0x00000037
        /*0a50*/ 	.word	0x00000040
        /*0a54*/ 	.short	0x010a
        /*0a56*/ 	.byte	0xff
	.zero		1


	//   ....[147]....
        /*0a58*/ 	.word	0x0000a590
        /*0a5c*/ 	.word	0x00000049
        /*0a60*/ 	.word	0x00000040
        /*0a64*/ 	.short	0x010a
        /*0a66*/ 	.byte	0xff
	.zero		1


	//   ....[148]....
        /*0a68*/ 	.word	0x0000a5e0
        /*0a6c*/ 	.word	0x0000004c
        /*0a70*/ 	.word	0x00000040
        /*0a74*/ 	.short	0x010a
        /*0a76*/ 	.byte	0xff
	.zero		1


	//----- nvinfo : EIATTR_NUM_MBARRIERS
	.align		4
.L_48:
        /*0a78*/ 	.byte	0x03, 0x38
        /*0a7a*/ 	.short	0x0023


	//----- nvinfo : EIATTR_EXIT_INSTR_OFFSETS
	.align		4
        /*0a7c*/ 	.byte	0x04, 0x1c
        /*0a7e*/ 	.short	(.L_50 - .L_49)


	//   ....[0]....
.L_49:
        /*0a80*/ 	.word	0x00002830


	//   ....[1]....
        /*0a84*/ 	.word	0x00002d30


	//   ....[2]....
        /*0a88*/ 	.word	0x00002d90


	//   ....[3]....
        /*0a8c*/ 	.word	0x00004030


	//   ....[4]....
        /*0a90*/ 	.word	0x00005220


	//   ....[5]....
        /*0a94*/ 	.word	0x00005260


	//   ....[6]....
        /*0a98*/ 	.word	0x00009940


	//----- nvinfo : EIATTR_MAX_THREADS
	.align		4
.L_50:
        /*0a9c*/ 	.byte	0x04, 0x05
        /*0a9e*/ 	.short	(.L_52 - .L_51)
.L_51:
        /*0aa0*/ 	.word	0x00000100
        /*0aa4*/ 	.word	0x00000001
        /*0aa8*/ 	.word	0x00000001


	//----- nvinfo : EIATTR_CRS_STACK_SIZE
	.align		4
.L_52:
        /*0aac*/ 	.byte	0x04, 0x1e
        /*0aae*/ 	.short	(.L_54 - .L_53)
.L_53:
        /*0ab0*/ 	.word	0x00000000


	//----- nvinfo : EIATTR_CBANK_PARAM_SIZE
	.align		4
.L_54:
        /*0ab4*/ 	.byte	0x03, 0x19
        /*0ab6*/ 	.short	0x0800


	//----- nvinfo : EIATTR_PARAM_CBANK
	.align		4
        /*0ab8*/ 	.byte	0x04, 0x0a
        /*0aba*/ 	.short	(.L_56 - .L_55)
	.align		4
.L_55:
        /*0abc*/ 	.word	index@(.nv.constant0._ZN7cutlass13device_kernelINS_4gemm6kernel13GemmUniversalIN4cute5tupleIJiiiiEEENS1_10collective13CollectiveMmaINS1_35MainloopSm100TmaUmmaWarpSpecializedILi4ELi2ELi4ENS5_IJNS4_1CILi2EEENSA_ILi1EEESC_EEEEENS5_IJNSA_ILi128EEENSA_ILi256EEENSA_ILi64EEEEEEaNS5_IJlSC_lEEEaSJ_NS4_8TiledMMAINS4_8MMA_AtomIJNS4_21SM100_MMA_S8_2x1SM_SSIaaiLi128ELi256ELNS4_4UMMA5MajorE0ELSO_0ELNSN_8SaturateE0EEEEEENS4_6LayoutINS5_IJSC_SC_SC_EEENS5_IJNSA_ILi0EEESU_SU_EEEEENS5_IJNS4_10UnderscoreESX_SX_EEEEENS4_18SM100_TMA_2SM_LOADENS4_14ComposedLayoutINS4_7SwizzleILi2ELi4ELi3EEENS4_18smem_ptr_flag_bitsILi8EEENSS_INS5_IJNSA_ILi8EEESH_EEENS5_IJSH_SC_EEEEEEEvNS4_8identityES10_S1A_vS1B_EENS_8epilogue10collective18CollectiveEpilogueINS1D_23Sm100TmaWarpSpecializedILi4ELi2ELi32ELb0ELb0EEEJNS5_IJSH_SG_SH_EEENS5_IJNSS_ISH_SC_EENSS_INS5_IJNSA_ILi32EEESB_EEENS5_IJSC_SF_EEEEEEEEaSJ_aSJ_NS1D_6fusion15FusionCallbacksIS1H_NS1P_17LinearCombinationIaiaiLNS_15FloatRoundStyleE2EEES1I_S1O_JEEENS4_5SM1004TMEM4LOAD26SM100_TMEM_LOAD_32dp32b32xENS4_13SM90_TMA_LOADENS11_INS12_ILi1ELi4ELi3EEES15_NSS_INS5_IJS16_S1K_EEENS5_IJS1K_SC_EEEEEEENS4_39AutoVectorizingCopyWithAssumedAlignmentILi128EEENS4_14SM90_TMA_STOREES24_S26_S26_EEEvvEEEEvNT_6ParamsE)
        /*0ac0*/ 	.short	0x0380
        /*0ac2*/ 	.short	0x0800


	//----- nvinfo : EIATTR_SW_WAR
	.align		4
.L_56:
        /*0ac4*/ 	.byte	0x04, 0x36
        /*0ac6*/ 	.short	(.L_58 - .L_57)
.L_57:
        /*0ac8*/ 	.word	0x00000008
.L_58:


//--------------------- .nv.callgraph             --------------------------
	.section	.nv.callgraph,"",@"SHT_CUDA_CALLGRAPH"
	.align	4
	.sectionentsize	8
	.align		4
        /*0000*/ 	.word	0x00000000
	.align		4
        /*0004*/ 	.word	0xffffffff
	.align		4
        /*0008*/ 	.word	index@(_ZN7cutlass13device_kernelINS_4gemm6kernel13GemmUniversalIN4cute5tupleIJiiiiEEENS1_10collective13CollectiveMmaINS1_35MainloopSm100TmaUmmaWarpSpecializedILi4ELi2ELi4ENS5_IJNS4_1CILi2EEENSA_ILi1EEESC_EEEEENS5_IJNSA_ILi128EEENSA_ILi256EEENSA_ILi64EEEEEEaNS5_IJlSC_lEEEaSJ_NS4_8TiledMMAINS4_8MMA_AtomIJNS4_21SM100_MMA_S8_2x1SM_SSIaaiLi128ELi256ELNS4_4UMMA5MajorE0ELSO_0ELNSN_8SaturateE0EEEEEENS4_6LayoutINS5_IJSC_SC_SC_EEENS5_IJNSA_ILi0EEESU_SU_EEEEENS5_IJNS4_10UnderscoreESX_SX_EEEEENS4_18SM100_TMA_2SM_LOADENS4_14ComposedLayoutINS4_7SwizzleILi2ELi4ELi3EEENS4_18smem_ptr_flag_bitsILi8EEENSS_INS5_IJNSA_ILi8EEESH_EEENS5_IJSH_SC_EEEEEEEvNS4_8identityES10_S1A_vS1B_EENS_8epilogue10collective18CollectiveEpilogueINS1D_23Sm100TmaWarpSpecializedILi4ELi2ELi32ELb0ELb0EEEJNS5_IJSH_SG_SH_EEENS5_IJNSS_ISH_SC_EENSS_INS5_IJNSA_ILi32EEESB_EEENS5_IJSC_SF_EEEEEEEEaSJ_aSJ_NS1D_6fusion15FusionCallbacksIS1H_NS1P_17LinearCombinationIaiaiLNS_15FloatRoundStyleE2EEES1I_S1O_JEEENS4_5SM1004TMEM4LOAD26SM100_TMEM_LOAD_32dp32b32xENS4_13SM90_TMA_LOADENS11_INS12_ILi1ELi4ELi3EEES15_NSS_INS5_IJS16_S1K_EEENS5_IJS1K_SC_EEEEEEENS4_39AutoVectorizingCopyWithAssumedAlignmentILi128EEENS4_14SM90_TMA_STOREES24_S26_S26_EEEvvEEEEvNT_6ParamsE)
	.align		4
        /*000c*/ 	.word	index@(__assertfail)
	.align		4
        /*0010*/ 	.word	0x00000000
	.align		4
        /*0014*/ 	.word	0xfffffffe
	.align		4
        /*0018*/ 	.word	0x00000000
	.align		4
        /*001c*/ 	.word	0xfffffffd
	.align		4
        /*0020*/ 	.word	0x00000000
	.align		4
        /*0024*/ 	.word	0xfffffffc


//--------------------- .nv.constant4             --------------------------
	.section	.nv.constant4,"a",@progbits
	.align	8
	.align		8
.nv.constant4:
        /*0000*/ 	.dword	__assertfail
	.align		8
        /*0008*/ 	.dword	__unnamed_1
	.align		8
        /*0010*/ 	.dword	__unnamed_2
	.align		8
        /*0018*/ 	.dword	__unnamed_3
	.align		8
        /*0020*/ 	.dword	_ZN40_INTERNAL_68a3f5f4_4_k_cu_bb8a856e_105604cuda3std3__45__cpo5beginE
	.align		8
        /*0028*/ 	.dword	_ZN40_INTERNAL_68a3f5f4_4_k_cu_bb8a856e_105604cuda3std3__45__cpo3endE
	.align		8
        /*0030*/ 	.dword	_ZN40_INTERNAL_68a3f5f4_4_k_cu_bb8a856e_105604cuda3std3__45__cpo6cbeginE
	.align		8
        /*0038*/ 	.dword	_ZN40_INTERNAL_68a3f5f4_4_k_cu_bb8a856e_105604cuda3std3__45__cpo4cendE
	.align		8
        /*0040*/ 	.dword	_ZN40_INTERNAL_68a3f5f4_4_k_cu_bb8a856e_105604cuda3std3__442_GLOBAL__N__68a3f5f4_4_k_cu_bb8a856e_105606ignoreE
	.align		8
        /*0048*/ 	.dword	_ZN40_INTERNAL_68a3f5f4_4_k_cu_bb8a856e_105604cuda3std3__419piecewise_constructE
	.align		8
        /*0050*/ 	.dword	_ZN40_INTERNAL_68a3f5f4_4_k_cu_bb8a856e_105604cuda3std3__48in_placeE
	.align		8
        /*0058*/ 	.dword	_ZN40_INTERNAL_68a3f5f4_4_k_cu_bb8a856e_105604cuda3std6ranges3__45__cpo4swapE
	.align		8
        /*0060*/ 	.dword	_ZN40_INTERNAL_68a3f5f4_4_k_cu_bb8a856e_105604cuda3std6ranges3__45__cpo9iter_moveE
	.align		8
        /*0068*/ 	.dword	_ZN40_INTERNAL_68a3f5f4_4_k_cu_bb8a856e_105604cute7productE
	.align		8
        /*0070*/ 	.dword	_ZN40_INTERNAL_68a3f5f4_4_k_cu_bb8a856e_105604cute1_E
	.align		8
        /*0078*/ 	.dword	$str$25
	.align		8
        /*0080*/ 	.dword	$str$26
	.align		8
        /*0088*/ 	.dword	$str$27
	.align		8
        /*0090*/ 	.dword	$str$28


//--------------------- .text._ZN7cutlass13device_kernelINS_4gemm6kernel13GemmUniversalIN4cute5tupleIJiiiiEEENS1_10collective13CollectiveMmaINS1_35MainloopSm100TmaUmmaWarpSpecializedILi4ELi2ELi4ENS5_IJNS4_1CILi2EEENSA_ILi1EEESC_EEEEENS5_IJNSA_ILi128EEENSA_ILi256EEENSA_ILi64EEEEEEaNS5_IJlSC_lEEEaSJ_NS4_8TiledMMAINS4_8MMA_AtomIJNS4_21SM100_MMA_S8_2x1SM_SSIaaiLi128ELi256ELNS4_4UMMA5MajorE0ELSO_0ELNSN_8SaturateE0EEEEEENS4_6LayoutINS5_IJSC_SC_SC_EEENS5_IJNSA_ILi0EEESU_SU_EEEEENS5_IJNS4_10UnderscoreESX_SX_EEEEENS4_18SM100_TMA_2SM_LOADENS4_14ComposedLayoutINS4_7SwizzleILi2ELi4ELi3EEENS4_18smem_ptr_flag_bitsILi8EEENSS_INS5_IJNSA_ILi8EEESH_EEENS5_IJSH_SC_EEEEEEEvNS4_8identityES10_S1A_vS1B_EENS_8epilogue10collective18CollectiveEpilogueINS1D_23Sm100TmaWarpSpecializedILi4ELi2ELi32ELb0ELb0EEEJNS5_IJSH_SG_SH_EEENS5_IJNSS_ISH_SC_EENSS_INS5_IJNSA_ILi32EEESB_EEENS5_IJSC_SF_EEEEEEEEaSJ_aSJ_NS1D_6fusion15FusionCallbacksIS1H_NS1P_17LinearCombinationIaiaiLNS_15FloatRoundStyleE2EEES1I_S1O_JEEENS4_5SM1004TMEM4LOAD26SM100_TMEM_LOAD_32dp32b32xENS4_13SM90_TMA_LOADENS11_INS12_ILi1ELi4ELi3EEES15_NSS_INS5_IJS16_S1K_EEENS5_IJS1K_SC_EEEEEEENS4_39AutoVectorizingCopyWithAssumedAlignmentILi128EEENS4_14SM90_TMA_STOREES24_S26_S26_EEEvvEEEEvNT_6ParamsE --------------------------
	.section	.text._ZN7cutlass13device_kernelINS_4gemm6kernel13GemmUniversalIN4cute5tupleIJiiiiEEENS1_10collective13CollectiveMmaINS1_35MainloopSm100TmaUmmaWarpSpecializedILi4ELi2ELi4ENS5_IJNS4_1CILi2EEENSA_ILi1EEESC_EEEEENS5_IJNSA_ILi128EEENSA_ILi256EEENSA_ILi64EEEEEEaNS5_IJlSC_lEEEaSJ_NS4_8TiledMMAINS4_8MMA_AtomIJNS4_21SM100_MMA_S8_2x1SM_SSIaaiLi128ELi256ELNS4_4UMMA5MajorE0ELSO_0ELNSN_8SaturateE0EEEEEENS4_6LayoutINS5_IJSC_SC_SC_EEENS5_IJNSA_ILi0EEESU_SU_EEEEENS5_IJNS4_10UnderscoreESX_SX_EEEEENS4_18SM100_TMA_2SM_LOADENS4_14ComposedLayoutINS4_7SwizzleILi2ELi4ELi3EEENS4_18smem_ptr_flag_bitsILi8EEENSS_INS5_IJNSA_ILi8EEESH_EEENS5_IJSH_SC_EEEEEEEvNS4_8identityES10_S1A_vS1B_EENS_8epilogue10collective18CollectiveEpilogueINS1D_23Sm100TmaWarpSpecializedILi4ELi2ELi32ELb0ELb0EEEJNS5_IJSH_SG_SH_EEENS5_IJNSS_ISH_SC_EENSS_INS5_IJNSA_ILi32EEESB_EEENS5_IJSC_SF_EEEEEEEEaSJ_aSJ_NS1D_6fusion15FusionCallbacksIS1H_NS1P_17LinearCombinationIaiaiLNS_15FloatRoundStyleE2EEES1I_S1O_JEEENS4_5SM1004TMEM4LOAD26SM100_TMEM_LOAD_32dp32b32xENS4_13SM90_TMA_LOADENS11_INS12_ILi1ELi4ELi3EEES15_NSS_INS5_IJS16_S1K_EEENS5_IJS1K_SC_EEEEEEENS4_39AutoVectorizingCopyWithAssumedAlignmentILi128EEENS4_14SM90_TMA_STOREES24_S26_S26_EEEvvEEEEvNT_6ParamsE,"ax",@progbits
	.align	128
.text._ZN7cutlass13device_kernelINS_4gemm6kernel13GemmUniversalIN4cute5tupleIJiiiiEEENS1_10collective13CollectiveMmaINS1_35MainloopSm100TmaUmmaWarpSpecializedILi4ELi2ELi4ENS5_IJNS4_1CILi2EEENSA_ILi1EEESC_EEEEENS5_IJNSA_ILi128EEENSA_ILi256EEENSA_ILi64EEEEEEaNS5_IJlSC_lEEEaSJ_NS4_8TiledMMAINS4_8MMA_AtomIJNS4_21SM100_MMA_S8_2x1SM_SSIaaiLi128ELi256ELNS4_4UMMA5MajorE0ELSO_0ELNSN_8SaturateE0EEEEEENS4_6LayoutINS5_IJSC_SC_SC_EEENS5_IJNSA_ILi0EEESU_SU_EEEEENS5_IJNS4_10UnderscoreESX_SX_EEEEENS4_18SM100_TMA_2SM_LOADENS4_14ComposedLayoutINS4_7SwizzleILi2ELi4ELi3EEENS4_18smem_ptr_flag_bitsILi8EEENSS_INS5_IJNSA_ILi8EEESH_EEENS5_IJSH_SC_EEEEEEEvNS4_8identityES10_S1A_vS1B_EENS_8epilogue10collective18CollectiveEpilogueINS1D_23Sm100TmaWarpSpecializedILi4ELi2ELi32ELb0ELb0EEEJNS5_IJSH_SG_SH_EEENS5_IJNSS_ISH_SC_EENSS_INS5_IJNSA_ILi32EEESB_EEENS5_IJSC_SF_EEEEEEEEaSJ_aSJ_NS1D_6fusion15FusionCallbacksIS1H_NS1P_17LinearCombinationIaiaiLNS_15FloatRoundStyleE2EEES1I_S1O_JEEENS4_5SM1004TMEM4LOAD26SM100_TMEM_LOAD_32dp32b32xENS4_13SM90_TMA_LOADENS11_INS12_ILi1ELi4ELi3EEES15_NSS_INS5_IJS16_S1K_EEENS5_IJS1K_SC_EEEEEEENS4_39AutoVectorizingCopyWithAssumedAlignmentILi128EEENS4_14SM90_TMA_STOREES24_S26_S26_EEEvvEEEEvNT_6ParamsE:
        .type           _ZN7cutlass13device_kernelINS_4gemm6kernel13GemmUniversalIN4cute5tupleIJiiiiEEENS1_10collective13CollectiveMmaINS1_35MainloopSm100TmaUmmaWarpSpecializedILi4ELi2ELi4ENS5_IJNS4_1CILi2EEENSA_ILi1EEESC_EEEEENS5_IJNSA_ILi128EEENSA_ILi256EEENSA_ILi64EEEEEEaNS5_IJlSC_lEEEaSJ_NS4_8TiledMMAINS4_8MMA_AtomIJNS4_21SM100_MMA_S8_2x1SM_SSIaaiLi128ELi256ELNS4_4UMMA5MajorE0ELSO_0ELNSN_8SaturateE0EEEEEENS4_6LayoutINS5_IJSC_SC_SC_EEENS5_IJNSA_ILi0EEESU_SU_EEEEENS5_IJNS4_10UnderscoreESX_SX_EEEEENS4_18SM100_TMA_2SM_LOADENS4_14ComposedLayoutINS4_7SwizzleILi2ELi4ELi3EEENS4_18smem_ptr_flag_bitsILi8EEENSS_INS5_IJNSA_ILi8EEESH_EEENS5_IJSH_SC_EEEEEEEvNS4_8identityES10_S1A_vS1B_EENS_8epilogue10collective18CollectiveEpilogueINS1D_23Sm100TmaWarpSpecializedILi4ELi2ELi32ELb0ELb0EEEJNS5_IJSH_SG_SH_EEENS5_IJNSS_ISH_SC_EENSS_INS5_IJNSA_ILi32EEESB_EEENS5_IJSC_SF_EEEEEEEEaSJ_aSJ_NS1D_6fusion15FusionCallbacksIS1H_NS1P_17LinearCombinationIaiaiLNS_15FloatRoundStyleE2EEES1I_S1O_JEEENS4_5SM1004TMEM4LOAD26SM100_TMEM_LOAD_32dp32b32xENS4_13SM90_TMA_LOADENS11_INS12_ILi1ELi4ELi3EEES15_NSS_INS5_IJS16_S1K_EEENS5_IJS1K_SC_EEEEEEENS4_39AutoVectorizingCopyWithAssumedAlignmentILi128EEENS4_14SM90_TMA_STOREES24_S26_S26_EEEvvEEEEvNT_6ParamsE,@function
        .size           _ZN7cutlass13device_kernelINS_4gemm6kernel13GemmUniversalIN4cute5tupleIJiiiiEEENS1_10collective13CollectiveMmaINS1_35MainloopSm100TmaUmmaWarpSpecializedILi4ELi2ELi4ENS5_IJNS4_1CILi2EEENSA_ILi1EEESC_EEEEENS5_IJNSA_ILi128EEENSA_ILi256EEENSA_ILi64EEEEEEaNS5_IJlSC_lEEEaSJ_NS4_8TiledMMAINS4_8MMA_AtomIJNS4_21SM100_MMA_S8_2x1SM_SSIaaiLi128ELi256ELNS4_4UMMA5MajorE0ELSO_0ELNSN_8SaturateE0EEEEEENS4_6LayoutINS5_IJSC_SC_SC_EEENS5_IJNSA_ILi0EEESU_SU_EEEEENS5_IJNS4_10UnderscoreESX_SX_EEEEENS4_18SM100_TMA_2SM_LOADENS4_14ComposedLayoutINS4_7SwizzleILi2ELi4ELi3EEENS4_18smem_ptr_flag_bitsILi8EEENSS_INS5_IJNSA_ILi8EEESH_EEENS5_IJSH_SC_EEEEEEEvNS4_8identityES10_S1A_vS1B_EENS_8epilogue10collective18CollectiveEpilogueINS1D_23Sm100TmaWarpSpecializedILi4ELi2ELi32ELb0ELb0EEEJNS5_IJSH_SG_SH_EEENS5_IJNSS_ISH_SC_EENSS_INS5_IJNSA_ILi32EEESB_EEENS5_IJSC_SF_EEEEEEEEaSJ_aSJ_NS1D_6fusion15FusionCallbacksIS1H_NS1P_17LinearCombinationIaiaiLNS_15FloatRoundStyleE2EEES1I_S1O_JEEENS4_5SM1004TMEM4LOAD26SM100_TMEM_LOAD_32dp32b32xENS4_13SM90_TMA_LOADENS11_INS12_ILi1ELi4ELi3EEES15_NSS_INS5_IJS16_S1K_EEENS5_IJS1K_SC_EEEEEEENS4_39AutoVectorizingCopyWithAssumedAlignmentILi128EEENS4_14SM90_TMA_STOREES24_S26_S26_EEEvvEEEEvNT_6ParamsE,(.L_x_191 - _ZN7cutlass13device_kernelINS_4gemm6kernel13GemmUniversalIN4cute5tupleIJiiiiEEENS1_10collective13CollectiveMmaINS1_35MainloopSm100TmaUmmaWarpSpecializedILi4ELi2ELi4ENS5_IJNS4_1CILi2EEENSA_ILi1EEESC_EEEEENS5_IJNSA_ILi128EEENSA_ILi256EEENSA_ILi64EEEEEEaNS5_IJlSC_lEEEaSJ_NS4_8TiledMMAINS4_8MMA_AtomIJNS4_21SM100_MMA_S8_2x1SM_SSIaaiLi128ELi256ELNS4_4UMMA5MajorE0ELSO_0ELNSN_8SaturateE0EEEEEENS4_6LayoutINS5_IJSC_SC_SC_EEENS5_IJNSA_ILi0EEESU_SU_EEEEENS5_IJNS4_10UnderscoreESX_SX_EEEEENS4_18SM100_TMA_2SM_LOADENS4_14ComposedLayoutINS4_7SwizzleILi2ELi4ELi3EEENS4_18smem_ptr_flag_bitsILi8EEENSS_INS5_IJNSA_ILi8EEESH_EEENS5_IJSH_SC_EEEEEEEvNS4_8identityES10_S1A_vS1B_EENS_8epilogue10collective18CollectiveEpilogueINS1D_23Sm100TmaWarpSpecializedILi4ELi2ELi32ELb0ELb0EEEJNS5_IJSH_SG_SH_EEENS5_IJNSS_ISH_SC_EENSS_INS5_IJNSA_ILi32EEESB_EEENS5_IJSC_SF_EEEEEEEEaSJ_aSJ_NS1D_6fusion15FusionCallbacksIS1H_NS1P_17LinearCombinationIaiaiLNS_15FloatRoundStyleE2EEES1I_S1O_JEEENS4_5SM1004TMEM4LOAD26SM100_TMEM_LOAD_32dp32b32xENS4_13SM90_TMA_LOADENS11_INS12_ILi1ELi4ELi3EEES15_NSS_INS5_IJS16_S1K_EEENS5_IJS1K_SC_EEEEEEENS4_39AutoVectorizingCopyWithAssumedAlignmentILi128EEENS4_14SM90_TMA_STOREES24_S26_S26_EEEvvEEEEvNT_6ParamsE)
        .other          _ZN7cutlass13device_kernelINS_4gemm6kernel13GemmUniversalIN4cute5tupleIJiiiiEEENS1_10collective13CollectiveMmaINS1_35MainloopSm100TmaUmmaWarpSpecializedILi4ELi2ELi4ENS5_IJNS4_1CILi2EEENSA_ILi1EEESC_EEEEENS5_IJNSA_ILi128EEENSA_ILi256EEENSA_ILi64EEEEEEaNS5_IJlSC_lEEEaSJ_NS4_8TiledMMAINS4_8MMA_AtomIJNS4_21SM100_MMA_S8_2x1SM_SSIaaiLi128ELi256ELNS4_4UMMA5MajorE0ELSO_0ELNSN_8SaturateE0EEEEEENS4_6LayoutINS5_IJSC_SC_SC_EEENS5_IJNSA_ILi0EEESU_SU_EEEEENS5_IJNS4_10UnderscoreESX_SX_EEEEENS4_18SM100_TMA_2SM_LOADENS4_14ComposedLayoutINS4_7SwizzleILi2ELi4ELi3EEENS4_18smem_ptr_flag_bitsILi8EEENSS_INS5_IJNSA_ILi8EEESH_EEENS5_IJSH_SC_EEEEEEEvNS4_8identityES10_S1A_vS1B_EENS_8epilogue10collective18CollectiveEpilogueINS1D_23Sm100TmaWarpSpecializedILi4ELi2ELi32ELb0ELb0EEEJNS5_IJSH_SG_SH_EEENS5_IJNSS_ISH_SC_EENSS_INS5_IJNSA_ILi32EEESB_EEENS5_IJSC_SF_EEEEEEEEaSJ_aSJ_NS1D_6fusion15FusionCallbacksIS1H_NS1P_17LinearCombinationIaiaiLNS_15FloatRoundStyleE2EEES1I_S1O_JEEENS4_5SM1004TMEM4LOAD26SM100_TMEM_LOAD_32dp32b32xENS4_13SM90_TMA_LOADENS11_INS12_ILi1ELi4ELi3EEES15_NSS_INS5_IJS16_S1K_EEENS5_IJS1K_SC_EEEEEEENS4_39AutoVectorizingCopyWithAssumedAlignmentILi128EEENS4_14SM90_TMA_STOREES24_S26_S26_EEEvvEEEEvNT_6ParamsE,@"STO_CUDA_ENTRY STV_DEFAULT"
_ZN7cutlass13device_kernelINS_4gemm6kernel13GemmUniversalIN4cute5tupleIJiiiiEEENS1_10collective13CollectiveMmaINS1_35MainloopSm100TmaUmmaWarpSpecializedILi4ELi2ELi4ENS5_IJNS4_1CILi2EEENSA_ILi1EEESC_EEEEENS5_IJNSA_ILi128EEENSA_ILi256EEENSA_ILi64EEEEEEaNS5_IJlSC_lEEEaSJ_NS4_8TiledMMAINS4_8MMA_AtomIJNS4_21SM100_MMA_S8_2x1SM_SSIaaiLi128ELi256ELNS4_4UMMA5MajorE0ELSO_0ELNSN_8SaturateE0EEEEEENS4_6LayoutINS5_IJSC_SC_SC_EEENS5_IJNSA_ILi0EEESU_SU_EEEEENS5_IJNS4_10UnderscoreESX_SX_EEEEENS4_18SM100_TMA_2SM_LOADENS4_14ComposedLayoutINS4_7SwizzleILi2ELi4ELi3EEENS4_18smem_ptr_flag_bitsILi8EEENSS_INS5_IJNSA_ILi8EEESH_EEENS5_IJSH_SC_EEEEEEEvNS4_8identityES10_S1A_vS1B_EENS_8epilogue10collective18CollectiveEpilogueINS1D_23Sm100TmaWarpSpecializedILi4ELi2ELi32ELb0ELb0EEEJNS5_IJSH_SG_SH_EEENS5_IJNSS_ISH_SC_EENSS_INS5_IJNSA_ILi32EEESB_EEENS5_IJSC_SF_EEEEEEEEaSJ_aSJ_NS1D_6fusion15FusionCallbacksIS1H_NS1P_17LinearCombinationIaiaiLNS_15FloatRoundStyleE2EEES1I_S1O_JEEENS4_5SM1004TMEM4LOAD26SM100_TMEM_LOAD_32dp32b32xENS4_13SM90_TMA_LOADENS11_INS12_ILi1ELi4ELi3EEES15_NSS_INS5_IJS16_S1K_EEENS5_IJS1K_SC_EEEEEEENS4_39AutoVectorizingCopyWithAssumedAlignmentILi128EEENS4_14SM90_TMA_STOREES24_S26_S26_EEEvvEEEEvNT_6ParamsE:
[----:B------:R-:W1:Y:S01]  /*0000*/  LDC R1, c[0x0][0x37c] ;  /* 0x0000df00ff017b82 */ /* 0x000e620000000800 */
[----:B------:R-:W2:Y:S01]  /*0010*/  S2R R104, SR_TID.X ;  /* 0x0000000000687919 */ /* 0x000ea20000002100 */
[----:B------:R-:W3:Y:S06]  /*0020*/  LDCU.64 UR6, c[0x0][0x890] ;  /* 0x00011200ff0677ac */ /* 0x000eec0008000a00 */
[----:B------:R-:W4:Y:S01]  /*0030*/  S2UR UR37, SR_CgaCtaId ;  /* 0x00000000002579c3 */ /* 0x000f220000008800 */
[----:B------:R-:W-:Y:S02]  /*0040*/  PRMT R91, RZ, 0x7610, R91 ;  /* 0x00007610ff5b7816 */ /* 0x000fe4000000005b */
[----:B------:R-:W-:Y:S01]  /*0050*/  ELECT P1, URZ, PT ;  /* 0x0000000000ff782f */ /* 0x000fe20003820000 */
[----:B------:R-:W1:Y:S01]  /*0060*/  LDCU.64 UR46, c[0x0][0x358] ;  /* 0x00006b00ff2e77ac */ /* 0x000e620008000a00 */
[----:B---3--:R-:W-:-:S04]  /*0070*/  UISETP.NE.U32.AND UP0, UPT, UR6, URZ, UPT ;  /* 0x000000ff0600728c */ /* 0x008fc8000bf05070 */
[----:B------:R-:W-:Y:S02]  /*0080*/  UISETP.NE.AND.EX UP0, UPT, UR7, URZ, UPT, UP0 ;  /* 0x000000ff0700728c */ /* 0x000fe4000bf05300 */
[----:B----4-:R-:W-:Y:S02]  /*0090*/  ULOP3.LUT UR5, UR37, 0x1, URZ, 0xc0, !UPT ;  /* 0x0000000125057892 */ /* 0x010fe4000f8ec0ff */
[----:B------:R-:W-:Y:S01]  /*00a0*/  ULOP3.LUT UR4, UR37, 0x1, URZ, 0x3c, !UPT ;  /* 0x0000000125047892 */ /* 0x000fe2000f8e3cff */
[----:B--2---:R-:W-:-:S05]  /*00b0*/  SHF.R.U32.HI R97, RZ, 0x5, R104 ;  /* 0x00000005ff617819 */ /* 0x004fca0000011668 */
[----:B------:R-:W2:Y:S02]  /*00c0*/  SHFL.IDX PT, R0, R97, RZ, 0x1f ;  /* 0x00001fff61007589 */ /* 0x000ea400000e0000 */
[----:B--2---:R-:W-:Y:S01]  /*00d0*/  R2UR UR10, R0 ;  /* 0x00000000000a72ca */ /* 0x004fe200000e0000 */
[----:B-1----:R-:W-:-:S14]  /*00e0*/  BRA.U UP0, `(.L_x_0) ;  /* 0x00000001002c7547 */ /* 0x002fdc000b800000 */
[----:B------:R-:W1:Y:S02]  /*00f0*/  LDCU.64 UR8, c[0x0][0x888] ;  /* 0x00011100ff0877ac */ /* 0x000e640008000a00 */
[----:B-1----:R-:W-:-:S04]  /*0100*/  UISETP.NE.U32.AND UP0, UPT, UR8, URZ, UPT ;  /* 0x000000ff0800728c */ /* 0x002fc8000bf05070 */
[----:B------:R-:W-:-:S09]  /*0110*/  UISETP.NE.AND.EX UP0, UPT, UR9, URZ, UPT, UP0 ;  /* 0x000000ff0900728c */ /* 0x000fd2000bf05300 */
[----:B------:R-:W-:Y:S05]  /*0120*/  BRA.U !UP0, `(.L_x_1) ;  /* 0x0000000108107547 */ /* 0x000fea000b800000 */
[----:B------:R-:W1:Y:S02]  /*0130*/  LDC.64 R50, c[0x0][0x888] ;  /* 0x00022200ff327b82 */ /* 0x000e640000000a00 */
[----:B-1----:R1:W5:Y:S01]  /*0140*/  LDG.E R50, desc[UR46][R50.64] ;  /* 0x0000002e32327981 */ /* 0x002362000c1e1900 */
[----:B------:R-:W-:Y:S01]  /*0150*/  HFMA2 R91, -RZ, RZ, 0, 5.9604644775390625e-08 ;  /* 0x00000001ff5b7431 */ /* 0x000fe200000001ff */
[----:B------:R-:W-:Y:S05]  /*0160*/  BRA `(.L_x_0) ;  /* 0x00000000000c7947 */ /* 0x000fea0003800000 */
.L_x_1:
[----:B------:R-:W1:Y:S01]  /*0170*/  LDCU UR8, c[0x0][0x880] ;  /* 0x00011000ff0877ac */ /* 0x000e620008000800 */
[----:B------:R-:W-:Y:S01]  /*0180*/  HFMA2 R91, -RZ, RZ, 0, 5.9604644775390625e-08 ;  /* 0x00000001ff5b7431 */ /* 0x000fe200000001ff */
[----:B-1----:R-:W-:-:S07]  /*0190*/  MOV R50, UR8 ;  /* 0x0000000800327c02 */ /* 0x002fce0008000f00 */
.L_x_0:
[----:B------:R-:W2:Y:S02]  /*01a0*/  LDCU.64 UR8, c[0x0][0x8b0] ;  /* 0x00011600ff0877ac */ /* 0x000ea40008000a00 */
[----:B--2---:R-:W-:-:S04]  /*01b0*/  UISETP.NE.U32.AND UP0, UPT, UR8, URZ, UPT ;  /* 0x000000ff0800728c */ /* 0x004fc8000bf05070 */
[----:B------:R-:W-:-:S09]  /*01c0*/  UISETP.NE.AND.EX UP0, UPT, UR9, URZ, UPT, UP0 ;  /* 0x000000ff0900728c */ /* 0x000fd2000bf05300 */
[----:B------:R-:W-:Y:S05]  /*01d0*/  BRA.U UP0, `(.L_x_2) ;  /* 0x0000000100247547 */ /* 0x000fea000b800000 */
[----:B------:R-:W2:Y:S02]  /*01e0*/  LDCU.64 UR8, c[0x0][0x8a8] ;  /* 0x00011500ff0877ac */ /* 0x000ea40008000a00 */
[----:B--2---:R-:W-:-:S04]  /*01f0*/  UISETP.NE.U32.AND UP0, UPT, UR8, URZ, UPT ;  /* 0x000000ff0800728c */ /* 0x004fc8000bf05070 */
[----:B------:R-:W-:-:S09]  /*0200*/  UISETP.NE.AND.EX UP0, UPT, UR9, URZ, UPT, UP0 ;  /* 0x000000ff0900728c */ /* 0x000fd2000bf05300 */
[----:B------:R-:W-:Y:S05]  /*0210*/  BRA.U !UP0, `(.L_x_3) ;  /* 0x00000001080c7547 */ /* 0x000fea000b800000 */
[----:B------:R-:W2:Y:S02]  /*0220*/  LDC.64 R46, c[0x0][0x8a8] ;  /* 0x00022a00ff2e7b82 */ /* 0x000ea40000000a00 */
[----:B--2---:R2:W5:Y:S01]  /*0230*/  LDG.E R46, desc[UR46][R46.64] ;  /* 0x0000002e2e2e7981 */ /* 0x004562000c1e1900 */
[----:B------:R-:W-:Y:S05]  /*0240*/  BRA `(.L_x_2) ;  /* 0x0000000000087947 */ /* 0x000fea0003800000 */
.L_x_3:
[----:B------:R-:W2:Y:S02]  /*0250*/  LDCU UR8, c[0x0][0x8a0] ;  /* 0x00011400ff0877ac */ /* 0x000ea40008000800 */
[----:B--2---:R-:W-:Y:S02]  /*0260*/  MOV R46, UR8 ;  /* 0x00000008002e7c02 */ /* 0x004fe40008000f00 */
.L_x_2:
[----:B------:R-:W-:Y:S01]  /*0270*/  IMAD.U32 R0, RZ, RZ, UR10 ;  /* 0x0000000aff007e24 */ /* 0x000fe2000f8e00ff */
[----:B------:R-:W-:Y:S04]  /*0280*/  BSSY.RECONVERGENT B0, `(.L_x_4) ;  /* 0x000000c000007945 */ /* 0x000fe80003800200 */
[C---:B------:R-:W-:Y:S02]  /*0290*/  ISETP.NE.OR P2, PT, R0.reuse, 0x1, !P1 ;  /* 0x000000010000780c */ /* 0x040fe40004f45670 */
[----:B------:R-:W-:-:S11]  /*02a0*/  ISETP.NE.OR P0, PT, R0, 0x3, !P1 ;  /* 0x000000030000780c */ /* 0x000fd60004f05670 */
[----:B------:R-:W-:Y:S05]  /*02b0*/  @P2 BRA `(.L_x_5) ;  /* 0x0000000000202947 */ /* 0x000fea0003800000 */
[----:B------:R-:W3:Y:S02]  /*02c0*/  LDCU.64 UR8, c[0x0][0x348] ;  /* 0x00006900ff0877ac */ /* 0x000ee40008000a00 */
[----:B---3--:R-:W-:Y:S02]  /*02d0*/  UIADD3 UR12, UP1, UPT, UR8, 0x80, URZ ;  /* 0x00000080080c7890 */ /* 0x008fe4000ff3e0ff */
[----:B------:R-:W-:Y:S02]  /*02e0*/  UIADD3 UR8, UP0, UPT, UR8, 0x180, URZ ;  /* 0x0000018008087890 */ /* 0x000fe4000ff1e0ff */
[----:B------:R-:W-:Y:S02]  /*02f0*/  UIADD3.X UR13, UPT, UPT, URZ, UR9, URZ, UP1, !UPT ;  /* 0x00000009ff0d7290 */ /* 0x000fe40008ffe4ff */
[----:B------:R-:W-:-:S07]  /*0300*/  UIADD3.X UR9, UPT, UPT, URZ, UR9, URZ, UP0, !UPT ;  /* 0x00000009ff097290 */ /* 0x000fce00087fe4ff */
[----:B------:R3:W-:Y:S02]  /*0310*/  UTMACCTL.PF [UR12] ;  /* 0x000000000c0079b9 */ /* 0x0007e40008040000 */
[----:B------:R3:W-:Y:S02]  /*0320*/  UTMACCTL.PF [UR8] ;  /* 0x00000000080079b9 */ /* 0x0007e40008040000 */
[----:B---3--:R-:W-:Y:S01]  /*0330*/  NOP ;  /* 0x0000000000007918 */ /* 0x008fe20000000000 */
.L_x_5:
[----:B------:R-:W-:Y:S05]  /*0340*/  BSYNC.RECONVERGENT B0 ;  /* 0x0000000000007941 */ /* 0x000fea0003800200 */
.L_x_4:
[----:B------:R-:W-:Y:S04]  /*0350*/  BSSY.RECONVERGENT B0, `(.L_x_6) ;  /* 0x000000a000007945 */ /* 0x000fe80003800200 */
        /* <DEDUP_REMOVED lines=9> */
.L_x_7:
[----:B------:R-:W-:Y:S05]  /*03f0*/  BSYNC.RECONVERGENT B0 ;  /* 0x0000000000007941 */ /* 0x000fea0003800200 */
.L_x_6:
[----:B------:R-:W3:Y:S01]  /*0400*/  LDCU.64 UR8, c[0x0][0x888] ;  /* 0x00011100ff0877ac */ /* 0x000ee20008000a00 */
[----:B------:R-:W-:Y:S02]  /*0410*/  UISETP.EQ.U32.AND UP1, UPT, UR6, URZ, UPT ;  /* 0x000000ff0600728c */ /* 0x000fe4000bf22070 */
[----:B------:R-:W-:Y:S02]  /*0420*/  UPLOP3.LUT UP5, UPT, UPT, UPT, UPT, 0x80, 0x8 ;  /* 0x000000000008789c */ /* 0x000fe40003faf070 */
[----:B---3--:R-:W-:-:S04]  /*0430*/  UISETP.NE.U32.AND UP0, UPT, UR8, URZ, UPT ;  /* 0x000000ff0800728c */ /* 0x008fc8000bf05070 */
[----:B------:R-:W-:-:S04]  /*0440*/  UISETP.NE.AND.EX UP0, UPT, UR9, URZ, UPT, UP0 ;  /* 0x000000ff0900728c */ /* 0x000fc8000bf05300 */
[----:B------:R-:W-:-:S04]  /*0450*/  UISETP.EQ.OR.EX UP2, UPT, UR7, URZ, !UP0, UP1 ;  /* 0x000000ff0700728c */ /* 0x000fc8000c742710 */
[----:B------:R-:W-:-:S05]  /*0460*/  UP2UR UR50, UPR, URZ, 0x4 ;  /* 0x00000004ff327883 */ /* 0x000fca0008000000 */
[----:B------:R-:W-:Y:S07]  /*0470*/  BRA.U !UP2, `(.L_x_8) ;  /* 0x000000010a207547 */ /* 0x000fee000b800000 */
[----:B-----5:R-:W-:Y:S01]  /*0480*/  R2UR UR8, R50 ;  /* 0x00000000320872ca */ /* 0x020fe200000e0000 */
[----:B------:R-:W-:Y:S02]  /*0490*/  UISETP.NE.U32.AND UP2, UPT, UR6, URZ, UPT ;  /* 0x000000ff0600728c */ /* 0x000fe4000bf45070 */
[----:B------:R-:W-:Y:S02]  /*04a0*/  USEL UR6, URZ, 0xffffffff, UP0 ;  /* 0xffffffffff067887 */ /* 0x000fe40008000000 */
[----:B------:R-:W-:-:S08]  /*04b0*/  UISETP.NE.AND.EX UP2, UPT, UR7, URZ, UPT, UP2 ;  /* 0x000000ff0700728c */ /* 0x000fd0000bf45320 */
[----:B------:R-:W-:-:S04]  /*04c0*/  UISETP.NE.AND UP1, UPT, UR8, URZ, UPT ;  /* 0x000000ff0800728c */ /* 0x000fc8000bf25270 */
[----:B------:R-:W-:-:S04]  /*04d0*/  @!UP2 USEL UR6, URZ, 0xffffffff, UP1 ;  /* 0xffffffffff06a887 */ /* 0x000fc80008800000 */
[----:B------:R-:W-:-:S04]  /*04e0*/  ULOP3.LUT UR6, UR6, 0x1, URZ, 0xc0, !UPT ;  /* 0x0000000106067892 */ /* 0x000fc8000f8ec0ff */
[----:B------:R-:W-:-:S11]  /*04f0*/  UISETP.NE.U32.AND UP5, UPT, UR6, 0x1, UPT ;  /* 0x000000010600788c */ /* 0x000fd6000bfa5070 */
.L_x_8:
[----:B------:R-:W3:Y:S01]  /*0500*/  SHFL.IDX PT, R0, R97, RZ, 0x1f ;  /* 0x00001fff61007589 */ /* 0x000ee200000e0000 */
[----:B------:R-:W-:-:S04]  /*0510*/  UISETP.NE.AND UP1, UPT, UR10, 0x2, UPT ;  /* 0x000000020a00788c */ /* 0x000fc8000bf25270 */
[----:B------:R-:W-:Y:S02]  /*0520*/  UISETP.EQ.AND UP2, UPT, UR5, URZ, !UP1 ;  /* 0x000000ff0500728c */ /* 0x000fe4000cf42270 */
[----:B------:R-:W-:-:S04]  /*0530*/  USEL UR6, URZ, 0x1, UP1 ;  /* 0x00000001ff067887 */ /* 0x000fc80008800000 */
[----:B------:R-:W-:Y:S02]  /*0540*/  PLOP3.LUT P5, PT, P1, PT, UP2, 0x80, 0x8 ;  /* 0x000000000008781c */ /* 0x000fe40000faf028 */
[----:B---3--:R-:W-:-:S13]  /*0550*/  ISETP.NE.AND P0, PT, R0, RZ, PT ;  /* 0x000000ff0000720c */ /* 0x008fda0003f05270 */
[----:B------:R-:W-:Y:S05]  /*0560*/  @P0 BRA `(.L_x_9) ;  /* 0x0000000000440947 */ /* 0x000fea0003800000 */
[----:B------:R-:W-:Y:S01]  /*0570*/  UMOV UR8, 0x400 ;  /* 0x0000040000087882 */ /* 0x000fe20000000000 */
[----:B------:R-:W-:Y:S01]  /*0580*/  UMOV UR7, 0x1 ;  /* 0x0000000100077882 */ /* 0x000fe20000000000 */
[----:B------:R-:W-:Y:S02]  /*0590*/  ULEA UR8, UR37, UR8, 0x18 ;  /* 0x0000000825087291 */ /* 0x000fe4000f8ec0ff */
[----:B------:R-:W-:-:S04]  /*05a0*/  UIADD3 UR12, UPT, UPT, -UR7, 0x100000, URZ ;  /* 0x00100000070c7890 */ /* 0x000fc8000fffe1ff */
[----:B------:R-:W-:Y:S02]  /*05b0*/  USHF.L.U32 UR13, UR12, 0xb, URZ ;  /* 0x0000000b0c0d7899 */ /* 0x000fe400080006ff */
[----:B------:R-:W-:Y:S01]  /*05c0*/  USHF.L.U32 UR12, UR12, 0x1, URZ ;  /* 0x000000010c0c7899 */ /* 0x000fe200080006ff */
[----:B------:R-:W-:Y:S01]  /*05d0*/  ELECT P0, URZ, PT ;  /* 0x0000000000ff782f */ /* 0x000fe20003800000 */
[----:B------:R-:W3:Y:S10]  /*05e0*/  FENCE.VIEW.ASYNC.S ;  /* 0x00000000000073c6 */ /* 0x000ef40000000000 */
[----:B---3--:R3:W4:Y:S01]  /*05f0*/  SYNCS.EXCH.64 URZ, [UR8], UR12 ;  /* 0x0000000c08ff75b2 */ /* 0x0087220008000100 */
[----:B------:R3:W1:Y:S01]  /*0600*/  SYNCS.EXCH.64 URZ, [UR8+0x20], UR12 ;  /* 0x0000200c08ff75b2 */ /* 0x0006620008000100 */
[----:B------:R3:W1:Y:S01]  /*0610*/  SYNCS.EXCH.64 URZ, [UR8+0x8], UR12 ;  /* 0x0000080c08ff75b2 */ /* 0x0006620008000100 */
[----:B------:R3:W1:Y:S01]  /*0620*/  SYNCS.EXCH.64 URZ, [UR8+0x28], UR12 ;  /* 0x0000280c08ff75b2 */ /* 0x0006620008000100 */
[----:B------:R3:W1:Y:S01]  /*0630*/  SYNCS.EXCH.64 URZ, [UR8+0x10], UR12 ;  /* 0x0000100c08ff75b2 */ /* 0x0006620008000100 */
[----:B------:R3:W1:Y:S01]  /*0640*/  SYNCS.EXCH.64 URZ, [UR8+0x30], UR12 ;  /* 0x0000300c08ff75b2 */ /* 0x0006620008000100 */
[----:B------:R3:W1:Y:S01]  /*0650*/  SYNCS.EXCH.64 URZ, [UR8+0x18], UR12 ;  /* 0x0000180c08ff75b2 */ /* 0x0006620008000100 */
[----:B------:R3:W1:Y:S01]  /*0660*/  SYNCS.EXCH.64 URZ, [UR8+0x38], UR12 ;  /* 0x0000380c08ff75b2 */ /* 0x0006620008000100 */
[----:B------:R-:W-:Y:S01]  /*0670*/  NOP ;  /* 0x0000000000007918 */ /* 0x000fe20000000000 */
.L_x_9:
[----:B------:R-:W2:Y:S01]  /*0680*/  SHFL.IDX PT, R0, R97, RZ, 0x1f ;  /* 0x00001fff61007589 */ /* 0x000ea200000e0000 */
[----:B------:R-:W-:Y:S01]  /*0690*/  NOP ;  /* 0x0000000000007918 */ /* 0x000fe20000000000 */
[----:B--2---:R-:W-:-:S13]  /*06a0*/  ISETP.NE.AND P0, PT, R0, 0x1, PT ;  /* 0x000000010000780c */ /* 0x004fda0003f05270 */
[----:B------:R-:W-:Y:S05]  /*06b0*/  @P0 BRA `(.L_x_10) ;  /* 0x0000000000540947 */ /* 0x000fea0003800000 */
[----:B------:R-:W-:Y:S01]  /*06c0*/  UMOV UR9, 0x400 ;  /* 0x0000040000097882 */ /* 0x000fe20000000000 */
[----:B---3--:R-:W-:Y:S01]  /*06d0*/  UMOV UR8, 0x20 ;  /* 0x0000002000087882 */ /* 0x008fe20000000000 */
[----:B------:R-:W-:Y:S01]  /*06e0*/  UMOV UR7, 0x80 ;  /* 0x0000008000077882 */ /* 0x000fe20000000000 */
[----:B------:R-:W-:Y:S02]  /*06f0*/  ULEA UR9, UR37, UR9, 0x18 ;  /* 0x0000000925097291 */ /* 0x000fe4000f8ec0ff */
[----:B------:R-:W-:-:S04]  /*0700*/  UIADD3 UR12, UPT, UPT, -UR8, 0x100000, URZ ;  /* 0x00100000080c7890 */ /* 0x000fc8000fffe1ff */
[----:B------:R-:W-:Y:S02]  /*0710*/  USHF.L.U32 UR13, UR12, 0xb, URZ ;  /* 0x0000000b0c0d7899 */ /* 0x000fe400080006ff */
[----:B------:R-:W-:Y:S02]  /*0720*/  USHF.L.U32 UR12, UR12, 0x1, URZ ;  /* 0x000000010c0c7899 */ /* 0x000fe400080006ff */
[----:B------:R-:W-:-:S04]  /*0730*/  UIADD3 UR14, UPT, UPT, -UR7, 0x100000, URZ ;  /* 0x00100000070e7890 */ /* 0x000fc8000fffe1ff */
[----:B------:R-:W-:Y:S02]  /*0740*/  USHF.L.U32 UR15, UR14, 0xb, URZ ;  /* 0x0000000b0e0f7899 */ /* 0x000fe400080006ff */
[----:B------:R-:W-:Y:S01]  /*0750*/  USHF.L.U32 UR14, UR14, 0x1, URZ ;  /* 0x000000010e0e7899 */ /* 0x000fe200080006ff */
[----:B------:R-:W-:Y:S01]  /*0760*/  ELECT P0, URZ, PT ;  /* 0x0000000000ff782f */ /* 0x000fe20003800000 */
[----:B------:R-:W2:Y:S02]  /*0770*/  FENCE.VIEW.ASYNC.S ;  /* 0x00000000000073c6 */ /* 0x000ea40000000000 */
[----:B--2---:R2:W3:Y:S08]  /*0780*/  SYNCS.EXCH.64 URZ, [UR9+0x40], UR12 ;  /* 0x0000400c09ff75b2 */ /* 0x0044f00008000100 */
        /* <DEDUP_REMOVED lines=8> */
.L_x_10:
[----:B------:R-:W4:Y:S01]  /*0810*/  SHFL.IDX PT, R0, R97, RZ, 0x1f ;  /* 0x00001fff61007589 */ /* 0x000f2200000e0000 */
[----:B------:R-:W-:Y:S01]  /*0820*/  NOP ;  /* 0x0000000000007918 */ /* 0x000fe20000000000 */
[----:B----4-:R-:W-:-:S13]  /*0830*/  ISETP.NE.AND P0, PT, R0, 0x3, PT ;  /* 0x000000030000780c */ /* 0x010fda0003f05270 */
[----:B------:R-:W-:Y:S05]  /*0840*/  @P0 BRA `(.L_x_11) ;  /* 0x00000000002c0947 */ /* 0x000fea0003800000 */
[----:B---3--:R-:W-:Y:S01]  /*0850*/  UMOV UR8, 0x400 ;  /* 0x0000040000087882 */ /* 0x008fe20000000000 */
[----:B------:R-:W-:Y:S01]  /*0860*/  UMOV UR7, 0x20 ;  /* 0x0000002000077882 */ /* 0x000fe20000000000 */
[----:B------:R-:W-:Y:S02]  /*0870*/  ULEA UR8, UR37, UR8, 0x18 ;  /* 0x0000000825087291 */ /* 0x000fe4000f8ec0ff */
[----:B--2---:R-:W-:-:S04]  /*0880*/  UIADD3 UR12, UPT, UPT, -UR7, 0x100000, URZ ;  /* 0x00100000070c7890 */ /* 0x004fc8000fffe1ff */
[----:B------:R-:W-:Y:S02]  /*0890*/  USHF.L.U32 UR13, UR12, 0xb, URZ ;  /* 0x0000000b0c0d7899 */ /* 0x000fe400080006ff */
[----:B------:R-:W-:Y:S01]  /*08a0*/  USHF.L.U32 UR12, UR12, 0x1, URZ ;  /* 0x000000010c0c7899 */ /* 0x000fe200080006ff */
[----:B------:R-:W-:Y:S01]  /*08b0*/  ELECT P0, URZ, PT ;  /* 0x0000000000ff782f */ /* 0x000fe20003800000 */
[----:B------:R-:W2:Y:S10]  /*08c0*/  FENCE.VIEW.ASYNC.S ;  /* 0x00000000000073c6 */ /* 0x000eb40000000000 */
[----:B--2---:R4:W2:Y:S01]  /*08d0*/  SYNCS.EXCH.64 URZ, [UR8+0x80], UR12 ;  /* 0x0000800c08ff75b2 */ /* 0x0048a20008000100 */
[----:B------:R4:W3:Y:S02]  /*08e0*/  SYNCS.EXCH.64 URZ, [UR8+0x88], UR12 ;  /* 0x0000880c08ff75b2 */ /* 0x0008e40008000100 */
[----:B----4-:R-:W-:Y:S01]  /*08f0*/  NOP ;  /* 0x0000000000007918 */ /* 0x010fe20000000000 */
.L_x_11:
[----:B------:R-:W4:Y:S01]  /*0900*/  SHFL.IDX PT, R0, R97, RZ, 0x1f ;  /* 0x00001fff61007589 */ /* 0x000f2200000e0000 */
[----:B------:R-:W-:Y:S01]  /*0910*/  NOP ;  /* 0x0000000000007918 */ /* 0x000fe20000000000 */
[----:B----4-:R-:W-:-:S13]  /*0920*/  ISETP.NE.AND P0, PT, R0, 0x4, PT ;  /* 0x000000040000780c */ /* 0x010fda0003f05270 */
[----:B------:R-:W-:Y:S05]  /*0930*/  @P0 BRA `(.L_x_12) ;  /* 0x0000000000480947 */ /* 0x000fea0003800000 */
[----:B--2---:R-:W-:Y:S01]  /*0940*/  UMOV UR9, 0x1e0 ;  /* 0x000001e000097882 */ /* 0x004fe20000000000 */
[----:B---3--:R-:W-:Y:S01]  /*0950*/  UMOV UR8, 0x400 ;  /* 0x0000040000087882 */ /* 0x008fe20000000000 */
[----:B------:R-:W-:Y:S01]  /*0960*/  USEL UR9, UR9, 0x1a0, UP5 ;  /* 0x000001a009097887 */ /* 0x000fe2000a800000 */
        /* <DEDUP_REMOVED lines=10> */
[----:B--2---:R4:W2:Y:S08]  /*0a10*/  SYNCS.EXCH.64 URZ, [UR8+0x90], UR12 ;  /* 0x0000900c08ff75b2 */ /* 0x0048b00008000100 */
[----:B------:R4:W3:Y:S01]  /*0a20*/  SYNCS.EXCH.64 URZ, [UR8+0xa0], UR14 ;  /* 0x0000a00e08ff75b2 */ /* 0x0008e20008000100 */
[----:B------:R4:W1:Y:S01]  /*0a30*/  SYNCS.EXCH.64 URZ, [UR8+0x98], UR12 ;  /* 0x0000980c08ff75b2 */ /* 0x0008620008000100 */
[----:B------:R4:W1:Y:S02]  /*0a40*/  SYNCS.EXCH.64 URZ, [UR8+0xa8], UR14 ;  /* 0x0000a80e08ff75b2 */ /* 0x0008640008000100 */
[----:B----4-:R-:W-:Y:S01]  /*0a50*/  NOP ;  /* 0x0000000000007918 */ /* 0x010fe20000000000 */
.L_x_12:
[----:B------:R-:W4:Y:S01]  /*0a60*/  SHFL.IDX PT, R0, R97, RZ, 0x1f ;  /* 0x00001fff61007589 */ /* 0x000f2200000e0000 */
[----:B------:R-:W-:Y:S01]  /*0a70*/  NOP ;  /* 0x0000000000007918 */ /* 0x000fe20000000000 */
[----:B----4-:R-:W-:-:S13]  /*0a80*/  ISETP.NE.AND P0, PT, R0, 0x5, PT ;  /* 0x000000050000780c */ /* 0x010fda0003f05270 */
[----:B------:R-:W-:Y:S05]  /*0a90*/  @P0 BRA `(.L_x_13) ;  /* 0x0000000000540947 */ /* 0x000fea0003800000 */
[----:B--2---:R-:W-:Y:S01]  /*0aa0*/  UMOV UR9, 0x400 ;  /* 0x0000040000097882 */ /* 0x004fe20000000000 */
        /* <DEDUP_REMOVED lines=14> */
[----:B------:R4:W1:Y:S01]  /*0b90*/  SYNCS.EXCH.64 URZ, [UR9+0xd8], UR14 ;  /* 0x0000d80e09ff75b2 */ /* 0x0008620008000100 */
[----:B------:R4:W1:Y:S01]  /*0ba0*/  SYNCS.EXCH.64 URZ, [UR9+0xc0], UR12 ;  /* 0x0000c00c09ff75b2 */ /* 0x0008620008000100 */
[----:B------:R4:W1:Y:S01]  /*0bb0*/  SYNCS.EXCH.64 URZ, [UR9+0xe0], UR14 ;  /* 0x0000e00e09ff75b2 */ /* 0x0008620008000100 */
[----:B------:R4:W1:Y:S01]  /*0bc0*/  SYNCS.EXCH.64 URZ, [UR9+0xc8], UR12 ;  /* 0x0000c80c09ff75b2 */ /* 0x0008620008000100 */
[----:B------:R4:W1:Y:S02]  /*0bd0*/  SYNCS.EXCH.64 URZ, [UR9+0xe8], UR14 ;  /* 0x0000e80e09ff75b2 */ /* 0x0008640008000100 */
[----:B----4-:R-:W-:Y:S01]  /*0be0*/  NOP ;  /* 0x0000000000007918 */ /* 0x010fe20000000000 */
.L_x_13:
[----:B------:R-:W4:Y:S01]  /*0bf0*/  SHFL.IDX PT, R0, R97, RZ, 0x1f ;  /* 0x00001fff61007589 */ /* 0x000f2200000e0000 */
[----:B------:R-:W-:Y:S01]  /*0c00*/  ISETP.NE.OR P1, PT, RZ, UR10, !P1 ;  /* 0x0000000aff007c0c */ /* 0x000fe2000cf25670 */
        /* <DEDUP_REMOVED lines=12> */
[----:B------:R4:W3:Y:S01]  /*0cd0*/  SYNCS.EXCH.64 URZ, [UR8+0x100], UR12 ;  /* 0x0001000c08ff75b2 */ /* 0x0008e20008000100 */
[----:B------:R4:W1:Y:S01]  /*0ce0*/  SYNCS.EXCH.64 URZ, [UR8+0xf8], UR12 ;  /* 0x0000f80c08ff75b2 */ /* 0x0008620008000100 */
[----:B------:R4:W1:Y:S02]  /*0cf0*/  SYNCS.EXCH.64 URZ, [UR8+0x108], UR12 ;  /* 0x0001080c08ff75b2 */ /* 0x0008640008000100 */
[----:B----4-:R-:W-:Y:S01]  /*0d00*/  NOP ;  /* 0x0000000000007918 */ /* 0x010fe20000000000 */
.L_x_14:
[----:B------:R-:W-:Y:S01]  /*0d10*/  VOTEU.ALL UP1, P1 ;  /* 0x0000000000ff7886 */ /* 0x000fe20000820000 */
[----:B---3--:R-:W3:Y:S01]  /*0d20*/  LDCU UR8, c[0x0][0x36c] ;  /* 0x00006d80ff0877ac */ /* 0x008ee20008000800 */
[----:B------:R-:W-:Y:S01]  /*0d30*/  NOP ;  /* 0x0000000000007918 */ /* 0x000fe20000000000 */
[----:B------:R-:W-:Y:S01]  /*0d40*/  LOP3.LUT R10, R104, 0x1f, RZ, 0xc0, !PT ;  /* 0x0000001f680a7812 */ /* 0x000fe200078ec0ff */
[----:B--2---:R-:W-:Y:S01]  /*0d50*/  UMOV UR12, 0x20 ;  /* 0x00000020000c7882 */ /* 0x004fe20000000000 */
[----:B------:R-:W-:Y:S01]  /*0d60*/  @!UP1 UMOV UR7, 0x400 ;  /* 0x0000040000079882 */ /* 0x000fe20000000000 */
[----:B------:R-:W-:-:S04]  /*0d70*/  @!UP1 UIADD3 UR12, UPT, UPT, -UR12, 0x100000, URZ ;  /* 0x001000000c0c9890 */ /* 0x000fc8000fffe1ff */
[----:B------:R-:W-:Y:S02]  /*0d80*/  @!UP1 USHF.L.U32 UR13, UR12, 0xb, URZ ;  /* 0x0000000b0c0d9899 */ /* 0x000fe400080006ff */
[----:B------:R-:W-:Y:S02]  /*0d90*/  @!UP1 USHF.L.U32 UR12, UR12, 0x1, URZ ;  /* 0x000000010c0c9899 */ /* 0x000fe400080006ff */
[----:B------:R-:W-:Y:S01]  /*0da0*/  @!UP1 ULEA UR7, UR37, UR7, 0x18 ;  /* 0x0000000725079291 */ /* 0x000fe2000f8ec0ff */
[----:B------:R-:W-:Y:S01]  /*0db0*/  VOTEU.ALL UP1, P1 ;  /* 0x0000000000ff7886 */ /* 0x000fe20000820000 */
[----:B------:R-:W-:Y:S01]  /*0dc0*/  UISETP.NE.AND UP4, UPT, UR10, URZ, UPT ;  /* 0x000000ff0a00728c */ /* 0x000fe2000bf85270 */
[----:B------:R-:W2:Y:S09]  /*0dd0*/  FENCE.VIEW.ASYNC.S ;  /* 0x00000000000073c6 */ /* 0x000eb20000000000 */
[----:B--2---:R2:W4:Y:S01]  /*0de0*/  @!UP1 SYNCS.EXCH.64 URZ, [UR7+0x110], UR12 ;  /* 0x0001100c07ff95b2 */ /* 0x0045220008000100 */
[----:B---3--:R-:W-:-:S09]  /*0df0*/  UISETP.EQ.U32.AND UP1, UPT, UR8, 0x1, UPT ;  /* 0x000000010800788c */ /* 0x008fd2000bf22070 */
[----:B------:R-:W-:Y:S05]  /*0e00*/  BRA.U !UP1, `(.L_x_15) ;  /* 0x0000000109087547 */ /* 0x000fea000b800000 */
[----:B-1--4-:R-:W-:Y:S01]  /*0e10*/  UCGABAR_ARV ;  /* 0x00000000000079c7 */ /* 0x012fe20008000000 */
[----:B------:R-:W-:Y:S05]  /*0e20*/  BRA `(.L_x_16) ;  /* 0x0000000000047947 */ /* 0x000fea0003800000 */
.L_x_15:
[----:B-1--4-:R-:W-:Y:S01]  /*0e30*/  NOP ;  /* 0x0000000000007918 */ /* 0x012fe20000000000 */
.L_x_16:
[----:B------:R-:W1:Y:S01]  /*0e40*/  S2R R20, SR_CTAID.Y ;  /* 0x0000000000147919 */ /* 0x000e620000002600 */
[----:B------:R-:W-:-:S05]  /*0e50*/  CS2R.32 R90, SR_CgaSize ;  /* 0x00000000005a7805 */ /* 0x000fca0000008a00 */
[----:B------:R-:W-:-:S05]  /*0e60*/  IMAD R90, R90, -0xa0, RZ ;  /* 0xffffff605a5a7824 */ /* 0x000fca00078e02ff */
[----:B--2---:R-:W-:-:S14]  /*0e70*/  R2UR UR7, R90 ;  /* 0x000000005a0772ca */ /* 0x004fdc00000e0000 */
[----:B------:R-:W2:Y:S01]  /*0e80*/  LDCU UR7, c[0x0][UR7+0x2b4] ;  /* 0x00005680070777ac */ /* 0x000ea20008000800 */
[----:B------:R-:W-:-:S05]  /*0e90*/  CS2R.32 R0, SR_CgaSize ;  /* 0x0000000000007805 */ /* 0x000fca0000008a00 */
[----:B------:R-:W-:-:S06]  /*0ea0*/  IMAD R0, R0, -0xa0, RZ ;  /* 0xffffff6000007824 */ /* 0x000fcc00078e02ff */
[----:B------:R-:W3:Y:S01]  /*0eb0*/  LDC R0, c[0x0][R0+0x2a4] ;  /* 0x0000a90000007b82 */ /* 0x000ee20000000800 */
[----:B------:R-:W-:Y:S01]  /*0ec0*/  PRMT R8, RZ, 0x7610, R8 ;  /* 0x00007610ff087816 */ /* 0x000fe20000000008 */
[----:B------:R-:W4:Y:S01]  /*0ed0*/  S2R R11, SR_CTAID.X ;  /* 0x00000000000b7919 */ /* 0x000f220000002500 */
[----:B------:R-:W-:-:S05]  /*0ee0*/  CS2R.32 R90, SR_CgaSize ;  /* 0x00000000005a7805 */ /* 0x000fca0000008a00 */
[----:B------:R-:W-:-:S05]  /*0ef0*/  IMAD R90, R90, -0xa0, RZ ;  /* 0xffffff605a5a7824 */ /* 0x000fca00078e02ff */
[----:B------:R-:W-:-:S14]  /*0f00*/  R2UR UR8, R90 ;  /* 0x000000005a0872ca */ /* 0x000fdc00000e0000 */
[----:B------:R-:W3:Y:S01]  /*0f10*/  LDCU UR8, c[0x0][UR8+0x2b0] ;  /* 0x00005600080877ac */ /* 0x000ee20008000800 */
[----:B------:R-:W-:Y:S01]  /*0f20*/  UISETP.NE.AND UP2, UPT, UR10, 0x2, UPT ;  /* 0x000000020a00788c */ /* 0x000fe2000bf45270 */
[----:B------:R-:W2:Y:S01]  /*0f30*/  LDC R9, c[0x0][0xb24] ;  /* 0x0002c900ff097b82 */ /* 0x000ea20000000800 */
[----:B------:R-:W-:-:S05]  /*0f40*/  CS2R.32 R2, SR_CgaSize ;  /* 0x0000000000027805 */ /* 0x000fca0000008a00 */
[----:B------:R-:W-:-:S06]  /*0f50*/  IMAD R2, R2, -0xa0, RZ ;  /* 0xffffff6002027824 */ /* 0x000fcc00078e02ff */
[----:B------:R-:W3:Y:S08]  /*0f60*/  LDC R2, c[0x0][R2+0x2a0] ;  /* 0x0000a80002027b82 */ /* 0x000ef00000000800 */
[----:B------:R-:W3:Y:S01]  /*0f70*/  LDC R40, c[0x0][0xb24] ;  /* 0x0002c900ff287b82 */ /* 0x000ee20000000800 */
[----:B-1----:R-:W-:-:S07]  /*0f80*/  I2FP.F32.U32 R3, R20 ;  /* 0x0000001400037245 */ /* 0x002fce0000201000 */
[----:B------:R-:W1:Y:S01]  /*0f90*/  S2UR UR36, SR_CTAID.Z ;  /* 0x00000000002479c3 */ /* 0x000e620000002700 */
[----:B--2---:R-:W-:Y:S01]  /*0fa0*/  ISETP.GE.AND P0, PT, R9, 0x1, PT ;  /* 0x000000010900780c */ /* 0x004fe20003f06270 */
[----:B----4-:R-:W-:Y:S01]  /*0fb0*/  IMAD.MOV.U32 R21, RZ, RZ, R11 ;  /* 0x000000ffff157224 */ /* 0x010fe200078e000b */
[----:B------:R-:W-:Y:S01]  /*0fc0*/  I2FP.F32.U32 R4, R11 ;  /* 0x0000000b00047245 */ /* 0x000fe20000201000 */
[----:B------:R-:W-:Y:S01]  /*0fd0*/  FMUL R3, R3, UR7 ;  /* 0x0000000703037c20 */ /* 0x000fe20008400000 */
[----:B------:R-:W2:Y:S03]  /*0fe0*/  LDCU UR7, c[0x0][0xb30] ;  /* 0x00016600ff0777ac */ /* 0x000ea60008000800 */
[----:B---3--:R-:W-:Y:S01]  /*0ff0*/  FMUL R4, R4, UR8 ;  /* 0x0000000804047c20 */ /* 0x008fe20008400000 */
[----:B------:R-:W3:Y:S08]  /*1000*/  F2I.U32.TRUNC.NTZ R83, R3 ;  /* 0x0000000300537305 */ /* 0x000ef0000020f000 */
[----:B------:R-:W4:Y:S01]  /*1010*/  F2I.U32.TRUNC.NTZ R90, R4 ;  /* 0x00000004005a7305 */ /* 0x000f22000020f000 */
[----:B--2---:R-:W-:Y:S01]  /*1020*/  UISETP.NE.AND UP3, UPT, UR7, 0x1, UPT ;  /* 0x000000010700788c */ /* 0x004fe2000bf65270 */
[----:B---3--:R-:W-:-:S05]  /*1030*/  IADD3 R83, PT, PT, -R83, RZ, RZ ;  /* 0x000000ff53537210 */ /* 0x008fca0007ffe1ff */
[----:B------:R-:W-:Y:S01]  /*1040*/  IMAD R83, R0, R83, R20 ;  /* 0x0000005300537224 */ /* 0x000fe200078e0214 */
[----:B------:R-:W-:Y:S01]  /*1050*/  PRMT R0, RZ, 0x7610, R0 ;  /* 0x00007610ff007816 */ /* 0x000fe20000000000 */
[----:B----4-:R-:W-:-:S04]  /*1060*/  IMAD.MOV R90, RZ, RZ, -R90 ;  /* 0x000000ffff5a7224 */ /* 0x010fc800078e0a5a */
[----:B------:R-:W-:Y:S01]  /*1070*/  IMAD R90, R2, R90, R11 ;  /* 0x0000005a025a7224 */ /* 0x000fe200078e020b */
[----:B-1----:R-:W-:Y:S06]  /*1080*/  BRA.U UP4, `(.L_x_17) ;  /* 0x0000000104247547 */ /* 0x002fec000b800000 */
[----:B------:R-:W-:Y:S01]  /*1090*/  ISETP.NE.AND P1, PT, R83, RZ, PT ;  /* 0x000000ff5300720c */ /* 0x000fe20003f25270 */
[----:B------:R-:W-:Y:S01]  /*10a0*/  IMAD.MOV.U32 R0, RZ, RZ, 0x3 ;  /* 0x00000003ff007424 */ /* 0x000fe200078e00ff */
[C---:B------:R-:W-:Y:S02]  /*10b0*/  LOP3.LUT R3, R90.reuse, 0xfffffffe, RZ, 0xc0, !PT ;  /* 0xfffffffe5a037812 */ /* 0x040fe400078ec0ff */
[----:B------:R-:W-:Y:S02]  /*10c0*/  ISETP.LT.U32.OR P1, PT, R90, 0x2, !P1 ;  /* 0x000000025a00780c */ /* 0x000fe40004f21470 */
[----:B------:R-:W-:Y:S02]  /*10d0*/  SHF.L.U32 R0, R0, R3, RZ ;  /* 0x0000000300007219 */ /* 0x000fe400000006ff */
[----:B------:R-:W-:Y:S02]  /*10e0*/  SEL R5, RZ, 0x1, !P1 ;  /* 0x00000001ff057807 */ /* 0x000fe40004800000 */
[----:B------:R-:W-:-:S05]  /*10f0*/  SEL R2, RZ, 0x2, !P1 ;  /* 0x00000002ff027807 */ /* 0x000fca0004800000 */
[----:B------:R-:W-:-:S05]  /*1100*/  IMAD.IADD R2, R5, 0x1, R2 ;  /* 0x0000000105027824 */ /* 0x000fca00078e0202 */
[----:B------:R-:W-:Y:S02]  /*1110*/  PRMT R8, R2, 0x7610, R8 ;  /* 0x0000761002087816 */ /* 0x000fe40000000008 */
.L_x_17:
[----:B------:R-:W-:Y:S05]  /*1120*/  @!P0 BRA `(.L_x_18) ;  /* 0x0000000000b88947 */ /* 0x000fea0003800000 */
[----:B------:R-:W1:Y:S01]  /*1130*/  LDC.64 R4, c[0x0][0xb18] ;  /* 0x0002c600ff047b82 */ /* 0x000e620000000a00 */
[----:B------:R-:W-:-:S07]  /*1140*/  ISETP.NE.AND P0, PT, R9, 0x1, PT ;  /* 0x000000010900780c */ /* 0x000fce0003f05270 */
[----:B------:R-:W2:Y:S08]  /*1150*/  LDC R14, c[0x0][0xb0c] ;  /* 0x0002c300ff0e7b82 */ /* 0x000eb00000000800 */
[----:B------:R-:W3:Y:S08]  /*1160*/  LDC R13, c[0x0][0x370] ;  /* 0x0000dc00ff0d7b82 */ /* 0x000ef00000000800 */
[----:B------:R-:W4:Y:S01]  /*1170*/  LDC R16, c[0x0][0x374] ;  /* 0x0000dd00ff107b82 */ /* 0x000f220000000800 */
[----:B-1----:R-:W-:-:S07]  /*1180*/  ISETP.NE.AND P1, PT, R4, 0x1, PT ;  /* 0x000000010400780c */ /* 0x002fce0003f25270 */
[----:B------:R-:W3:Y:S01]  /*1190*/  LDC.64 R6, c[0x0][0xb10] ;  /* 0x0002c400ff067b82 */ /* 0x000ee20000000a00 */
[----:B--2---:R-:W-:-:S07]  /*11a0*/  ISETP.NE.AND P2, PT, R14, 0x1, PT ;  /* 0x000000010e00780c */ /* 0x004fce0003f45270 */
[----:B------:R-:W1:Y:S08]  /*11b0*/  LDC R12, c[0x0][0xb20] ;  /* 0x0002c800ff0c7b82 */ /* 0x000e700000000800 */
[----:B------:R-:W2:Y:S01]  /*11c0*/  LDC.64 R2, c[0x0][0xb28] ;  /* 0x0002ca00ff027b82 */ /* 0x000ea20000000a00 */
[----:B----4-:R-:W-:-:S04]  /*11d0*/  IMAD.HI.U32 R15, R16, R5, RZ ;  /* 0x00000005100f7227 */ /* 0x010fc800078e00ff */
[----:B------:R-:W-:-:S04]  /*11e0*/  IMAD.HI.U32 R5, R20, R5, RZ ;  /* 0x0000000514057227 */ /* 0x000fc800078e00ff */
[----:B---3--:R-:W-:-:S04]  /*11f0*/  IMAD.HI.U32 R18, R13, R6, RZ ;  /* 0x000000060d127227 */ /* 0x008fc800078e00ff */
[C---:B------:R-:W-:Y:S01]  /*1200*/  IMAD.HI.U32 R22, R11.reuse, R6, RZ ;  /* 0x000000060b167227 */ /* 0x040fe200078e00ff */
[-C--:B------:R-:W-:Y:S02]  /*1210*/  @P2 SHF.R.U32.HI R13, RZ, R7.reuse, R18 ;  /* 0x00000007ff0d2219 */ /* 0x080fe40000011612 */
[-C--:B-1----:R-:W-:Y:S02]  /*1220*/  @P1 SHF.R.U32.HI R16, RZ, R12.reuse, R15 ;  /* 0x0000000cff101219 */ /* 0x082fe4000001160f */
[----:B------:R-:W-:Y:S02]  /*1230*/  SHF.R.U32.HI R5, RZ, R12, R5 ;  /* 0x0000000cff057219 */ /* 0x000fe40000011605 */
[----:B------:R-:W-:Y:S02]  /*1240*/  SHF.R.U32.HI R22, RZ, R7, R22 ;  /* 0x00000007ff167219 */ /* 0x000fe40000011616 */
[----:B------:R-:W-:Y:S01]  /*1250*/  SEL R5, R20, R5, !P1 ;  /* 0x0000000514057207 */ /* 0x000fe20004800000 */
[----:B--2---:R-:W-:Y:S01]  /*1260*/  IMAD.HI.U32 R18, R16, R2, RZ ;  /* 0x0000000210127227 */ /* 0x004fe200078e00ff */
[----:B------:R-:W-:-:S02]  /*1270*/  SEL R21, R11, R22, !P2 ;  /* 0x000000160b157207 */ /* 0x000fc40005000000 */
[----:B------:R-:W-:Y:S01]  /*1280*/  IADD3 R7, PT, PT, -R5, RZ, RZ ;  /* 0x000000ff05077210 */ /* 0x000fe20007ffe1ff */
[----:B------:R-:W-:Y:S01]  /*1290*/  IMAD.HI.U32 R6, R13, R2, RZ ;  /* 0x000000020d067227 */ /* 0x000fe200078e00ff */
[----:B------:R-:W-:-:S03]  /*12a0*/  @P0 SHF.R.U32.HI R16, RZ, R3, R18 ;  /* 0x00000003ff100219 */ /* 0x000fc60000011612 */
[----:B------:R-:W-:Y:S01]  /*12b0*/  IMAD R7, R4, R7, R20 ;  /* 0x0000000704077224 */ /* 0x000fe200078e0214 */
[----:B------:R-:W-:Y:S01]  /*12c0*/  @P0 SHF.R.U32.HI R13, RZ, R3, R6 ;  /* 0x00000003ff0d0219 */ /* 0x000fe20000011606 */
[----:B------:R-:W-:-:S04]  /*12d0*/  IMAD R16, R16, R9, RZ ;  /* 0x0000000910107224 */ /* 0x000fc800078e02ff */
[----:B------:R-:W-:Y:S01]  /*12e0*/  IMAD R6, R13, R9, RZ ;  /* 0x000000090d067224 */ /* 0x000fe200078e02ff */
[----:B------:R-:W-:-:S04]  /*12f0*/  ISETP.GE.AND P1, PT, R5, R16, PT ;  /* 0x000000100500720c */ /* 0x000fc80003f26270 */
[----:B------:R-:W-:Y:S01]  /*1300*/  ISETP.GE.OR P1, PT, R21, R6, P1 ;  /* 0x000000061500720c */ /* 0x000fe20000f26670 */
[----:B------:R-:W-:-:S05]  /*1310*/  IMAD.HI.U32 R6, R5, R2, RZ ;  /* 0x0000000205067227 */ /* 0x000fca00078e00ff */
[----:B------:R-:W-:-:S04]  /*1320*/  SHF.R.U32.HI R6, RZ, R3, R6 ;  /* 0x00000003ff067219 */ /* 0x000fc80000011606 */
[----:B------:R-:W-:-:S03]  /*1330*/  SEL R6, R5, R6, !P0 ;  /* 0x0000000605067207 */ /* 0x000fc60004000000 */
[----:B------:R-:W-:Y:S01]  /*1340*/  @!P1 IMAD.HI.U32 R12, R21, R2, RZ ;  /* 0x00000002150c9227 */ /* 0x000fe200078e00ff */
[----:B------:R-:W-:-:S04]  /*1350*/  IADD3 R2, PT, PT, -R6, RZ, RZ ;  /* 0x000000ff06027210 */ /* 0x000fc80007ffe1ff */
[----:B------:R-:W-:Y:S01]  /*1360*/  @!P1 SHF.R.U32.HI R12, RZ, R3, R12 ;  /* 0x00000003ff0c9219 */ /* 0x000fe2000001160c */
[----:B------:R-:W-:-:S03]  /*1370*/  IMAD R2, R9, R2, R5 ;  /* 0x0000000209027224 */ /* 0x000fc600078e0205 */
[----:B------:R-:W-:-:S05]  /*1380*/  @!P1 SEL R3, R21, R12, !P0 ;  /* 0x0000000c15039207 */ /* 0x000fca0004000000 */
[--C-:B------:R-:W-:Y:S02]  /*1390*/  @!P1 IMAD.IADD R6, R6, 0x1, -R3.reuse ;  /* 0x0000000106069824 */ /* 0x100fe400078e0a03 */
[----:B------:R-:W-:Y:S01]  /*13a0*/  @!P1 IMAD R3, R2, R13, R3 ;  /* 0x0000000d02039224 */ /* 0x000fe200078e0203 */
[----:B------:R-:W-:Y:S01]  /*13b0*/  IADD3 R2, PT, PT, -R21, RZ, RZ ;  /* 0x000000ff15027210 */ /* 0x000fe20007ffe1ff */
[----:B------:R-:W-:Y:S02]  /*13c0*/  @!P1 IMAD R5, R6, R9, R21 ;  /* 0x0000000906059224 */ /* 0x000fe400078e0215 */
[----:B------:R-:W-:Y:S02]  /*13d0*/  @!P1 IMAD.MOV.U32 R21, RZ, RZ, R3 ;  /* 0x000000ffff159224 */ /* 0x000fe400078e0003 */
[----:B------:R-:W-:Y:S02]  /*13e0*/  IMAD R2, R14, R2, R11 ;  /* 0x000000020e027224 */ /* 0x000fe400078e020b */
[----:B------:R-:W-:-:S02]  /*13f0*/  IMAD R20, R5, R4, R7 ;  /* 0x0000000405147224 */ /* 0x000fc400078e0207 */
[----:B------:R-:W-:Y:S02]  /*1400*/  IMAD R21, R21, R14, R2 ;  /* 0x0000000e15157224 */ /* 0x000fe400078e0202 */
.L_x_18:
[----:B------:R-:W-:Y:S05]  /*1410*/  BRA.U UP3, `(.L_x_19) ;  /* 0x0000000103407547 */ /* 0x000fea000b800000 */
[----:B------:R-:W1:Y:S08]  /*1420*/  LDC.64 R4, c[0x0][0xb10] ;  /* 0x0002c400ff047b82 */ /* 0x000e700000000a00 */
[----:B------:R-:W2:Y:S08]  /*1430*/  LDC.64 R2, c[0x0][0xb18] ;  /* 0x0002c600ff027b82 */ /* 0x000eb00000000a00 */
[----:B------:R-:W3:Y:S08]  /*1440*/  LDC R6, c[0x0][0xb20] ;  /* 0x0002c800ff067b82 */ /* 0x000ef00000000800 */
[----:B------:R-:W4:Y:S01]  /*1450*/  LDC R12, c[0x0][0xb0c] ;  /* 0x0002c300ff0c7b82 */ /* 0x000f220000000800 */
[----:B-1----:R-:W-:-:S05]  /*1460*/  IMAD.HI.U32 R4, R21, R4, RZ ;  /* 0x0000000415047227 */ /* 0x002fca00078e00ff */
[----:B------:R-:W-:Y:S01]  /*1470*/  SHF.R.U32.HI R4, RZ, R5, R4 ;  /* 0x00000005ff047219 */ /* 0x000fe20000011604 */
[----:B--2---:R-:W-:Y:S01]  /*1480*/  IMAD.HI.U32 R3, R20, R3, RZ ;  /* 0x0000000314037227 */ /* 0x004fe200078e00ff */
[----:B------:R-:W-:-:S04]  /*1490*/  ISETP.NE.AND P0, PT, R2, 0x1, PT ;  /* 0x000000010200780c */ /* 0x000fc80003f05270 */
[----:B---3--:R-:W-:-:S04]  /*14a0*/  SHF.R.U32.HI R3, RZ, R6, R3 ;  /* 0x00000006ff037219 */ /* 0x008fc80000011603 */
[----:B------:R-:W-:Y:S02]  /*14b0*/  SEL R3, R20, R3, !P0 ;  /* 0x0000000314037207 */ /* 0x000fe40004000000 */
[----:B----4-:R-:W-:-:S04]  /*14c0*/  ISETP.NE.AND P1, PT, R12, 0x1, PT ;  /* 0x000000010c00780c */ /* 0x010fc80003f25270 */
[----:B------:R-:W-:-:S05]  /*14d0*/  SEL R6, R21, R4, !P1 ;  /* 0x0000000415067207 */ /* 0x000fca0004800000 */
[----:B------:R-:W-:Y:S02]  /*14e0*/  IMAD.IADD R4, R3, 0x1, -R6 ;  /* 0x0000000103047824 */ /* 0x000fe400078e0a06 */
[----:B------:R-:W-:Y:S02]  /*14f0*/  IMAD.IADD R3, R6, 0x1, -R3 ;  /* 0x0000000106037824 */ /* 0x000fe400078e0a03 */
[----:B------:R-:W-:Y:S02]  /*1500*/  IMAD R21, R4, R12, R21 ;  /* 0x0000000c04157224 */ /* 0x000fe400078e0215 */
[----:B------:R-:W-:Y:S02]  /*1510*/  IMAD R20, R3, R2, R20 ;  /* 0x0000000203147224 */ /* 0x000fe400078e0214 */
.L_x_19:
[----:B------:R-:W-:Y:S05]  /*1520*/  BRA.U !UP1, `(.L_x_20) ;  /* 0x00000001090c7547 */ /* 0x000fea000b800000 */
[----:B------:R-:W-:Y:S01]  /*1530*/  UCGABAR_WAIT ;  /* 0x0000000000007dc7 */ /* 0x000fe20008000000 */
[----:B------:R-:W-:Y:S01]  /*1540*/  CCTL.IVALL ;  /* 0x00000000ff00798f */ /* 0x000fe20002000000 */
[----:B------:R-:W-:Y:S05]  /*1550*/  BRA `(.L_x_21) ;  /* 0x0000000000047947 */ /* 0x000fea0003800000 */
.L_x_20:
[----:B------:R-:W-:Y:S06]  /*1560*/  BAR.SYNC.DEFER_BLOCKING 0x0 ;  /* 0x0000000000007b1d */ /* 0x000fec0000010000 */
.L_x_21:
[----:B------:R-:W-:Y:S05]  /*1570*/  BRA.U UP2, `(.L_x_22) ;  /* 0x0000001102b47547 */ /* 0x000fea000b800000 */
[----:B------:R-:W1:Y:S01]  /*1580*/  LDCU UR4, c[0x0][0x38c] ;  /* 0x00007180ff0477ac */ /* 0x000e620008000800 */
[----:B------:R-:W2:Y:S01]  /*1590*/  LDC R9, c[0x0][0x370] ;  /* 0x0000dc00ff097b82 */ /* 0x000ea20000000800 */
[C---:B------:R-:W-:Y:S01]  /*15a0*/  IMAD.SHL.U32 R17, R11.reuse, 0x80, RZ ;  /* 0x000000800b117824 */ /* 0x040fe200078e00ff */
[----:B------:R-:W-:Y:S01]  /*15b0*/  PLOP3.LUT P1, PT, PT, PT, UP5, 0x80, 0x8 ;  /* 0x000000000008781c */ /* 0x000fe20003f2f058 */
[----:B------:R-:W-:Y:S01]  /*15c0*/  UISETP.NE.AND UP1, UPT, UR10, URZ, UPT ;  /* 0x000000ff0a00728c */ /* 0x000fe2000bf25270 */
[----:B------:R-:W-:Y:S01]  /*15d0*/  ISETP.NE.AND P4, PT, R10, RZ, P5 ;  /* 0x000000ff0a00720c */ /* 0x000fe20002f85270 */
[----:B------:R-:W-:Y:S01]  /*15e0*/  IMAD.SHL.U32 R16, R11, 0x40, RZ ;  /* 0x000000400b107824 */ /* 0x000fe200078e00ff */
[----:B------:R-:W-:Y:S01]  /*15f0*/  PLOP3.LUT P1, PT, P1, PT, PT, 0x8, 0x80 ;  /* 0x000000000080781c */ /* 0x000fe20000f2e170 */
[----:B------:R-:W-:Y:S01]  /*1600*/  IMAD.MOV.U32 R15, RZ, RZ, 0x1 ;  /* 0x00000001ff0f7424 */ /* 0x000fe200078e00ff */
[----:B------:R-:W3:Y:S01]  /*1610*/  LDC R0, c[0x0][0x374] ;  /* 0x0000dd00ff007b82 */ /* 0x000ee20000000800 */
[----:B------:R-:W-:Y:S01]  /*1620*/  IMAD.MOV.U32 R14, RZ, RZ, RZ ;  /* 0x000000ffff0e7224 */ /* 0x000fe200078e00ff */
[----:B------:R-:W-:Y:S01]  /*1630*/  CS2R R12, SRZ ;  /* 0x00000000000c7805 */ /* 0x000fe2000001ff00 */
[----:B------:R-:W-:Y:S01]  /*1640*/  IMAD.MOV.U32 R10, RZ, RZ, 0x1 ;  /* 0x00000001ff0a7424 */ /* 0x000fe200078e00ff */
[----:B------:R-:W-:Y:S01]  /*1650*/  LOP3.LUT R17, R17, 0x80, RZ, 0xc0, !PT ;  /* 0x0000008011117812 */ /* 0x000fe200078ec0ff */
[----:B------:R-:W4:Y:S01]  /*1660*/  LDCU.64 UR14, c[0x0][0x348] ;  /* 0x00006900ff0e77ac */ /* 0x000f220008000a00 */
[----:B-1----:R-:W-:-:S02]  /*1670*/  UIADD3 UR5, UPT, UPT, UR4, 0x3f, URZ ;  /* 0x0000003f04057890 */ /* 0x002fc4000fffe0ff */
[----:B------:R-:W-:Y:S02]  /*1680*/  USEL UR22, UR6, 0x2, UP1 ;  /* 0x0000000206167887 */ /* 0x000fe40008800000 */
[----:B------:R-:W-:Y:S01]  /*1690*/  USHF.R.S32.HI UR7, URZ, 0x1f, UR5 ;  /* 0x0000001fff077899 */ /* 0x000fe20008011405 */
[----:B------:R-:W-:-:S03]  /*16a0*/  UMOV UR23, URZ ;  /* 0x000000ff00177c82 */ /* 0x000fc60008000000 */
[----:B------:R-:W-:Y:S02]  /*16b0*/  ULEA.HI UR7, UR7, UR5, URZ, 0x6 ;  /* 0x0000000507077291 */ /* 0x000fe4000f8f30ff */
[----:B------:R-:W-:Y:S02]  /*16c0*/  UIADD3 UR5, UPT, UPT, UR4, -0x1, URZ ;  /* 0xffffffff04057890 */ /* 0x000fe4000fffe0ff */
[----:B------:R-:W-:Y:S02]  /*16d0*/  USHF.R.S32.HI UR7, URZ, 0x6, UR7 ;  /* 0x00000006ff077899 */ /* 0x000fe40008011407 */
[----:B------:R-:W-:Y:S02]  /*16e0*/  UISETP.GE.U32.AND UP2, UPT, UR5, -0x7f, UPT ;  /* 0xffffff810500788c */ /* 0x000fe4000bf46070 */
[----:B------:R-:W-:Y:S02]  /*16f0*/  UISETP.LT.U32.AND UP0, UPT, UR7, 0x4, UPT ;  /* 0x000000040700788c */ /* 0x000fe4000bf01070 */
[----:B------:R-:W-:-:S02]  /*1700*/  UIADD3 UR4, UPT, UPT, UR4, 0x7e, URZ ;  /* 0x0000007e04047890 */ /* 0x000fc4000fffe0ff */
[----:B------:R-:W-:-:S04]  /*1710*/  USEL UR5, UR7, 0x4, UP0 ;  /* 0x0000000407057887 */ /* 0x000fc80008000000 */
[----:B------:R-:W-:Y:S02]  /*1720*/  UIADD3 UR21, UPT, UPT, UR5, -0x1, URZ ;  /* 0xffffffff05157890 */ /* 0x000fe4000fffe0ff */
[----:B------:R-:W-:Y:S02]  /*1730*/  @UP2 UIADD3 UR21, UPT, UPT, UR5, URZ, URZ ;  /* 0x000000ff05152290 */ /* 0x000fe4000fffe0ff */
[----:B------:R-:W-:Y:S02]  /*1740*/  UIADD3 UR24, UPT, UPT, UR7, -UR5, URZ ;  /* 0x8000000507187290 */ /* 0x000fe4000fffe0ff */
[----:B------:R-:W-:Y:S02]  /*1750*/  UIADD3 UR13, UPT, UPT, UR21, 0x1, URZ ;  /* 0x00000001150d7890 */ /* 0x000fe4000fffe0ff */
[----:B--2-4-:R-:W-:-:S12]  /*1760*/  UIADD3 UR21, UPT, UPT, -UR21, URZ, URZ ;  /* 0x000000ff15157290 */ /* 0x014fd8000fffe1ff */
.L_x_42:
[----:B------:R-:W-:Y:S01]  /*1770*/  UISETP.NE.AND UP0, UPT, UR37, URZ, UPT ;  /* 0x000000ff2500728c */ /* 0x000fe2000bf05270 */
[----:B------:R-:W1:Y:S08]  /*1780*/  S2UR UR37, SR_CgaCtaId ;  /* 0x00000000002579c3 */ /* 0x000e700000008800 */
[----:B------:R-:W-:Y:S05]  /*1790*/  BRA.U UP0, `(.L_x_23) ;  /* 0x0000000100347547 */ /* 0x000fea000b800000 */
[----:B------:R-:W2:Y:S01]  /*17a0*/  S2R R2, SR_CgaCtaId ;  /* 0x0000000000027919 */ /* 0x000ea20000008800 */
[----:B------:R-:W-:-:S04]  /*17b0*/  MOV R3, 0x400 ;  /* 0x0000040000037802 */ /* 0x000fc80000000f00 */
[----:B--2---:R-:W-:Y:S02]  /*17c0*/  LEA R3, R2, R3, 0x18 ;  /* 0x0000000302037211 */ /* 0x004fe400078ec0ff */
[----:B------:R-:W-:-:S03]  /*17d0*/  SHF.L.U32 R2, R10, 0x1f, RZ ;  /* 0x0000001f0a027819 */ /* 0x000fc600000006ff */
[----:B------:R-:W-:-:S04]  /*17e0*/  IMAD R3, R12, 0x8, R3 ;  /* 0x000000080c037824 */ /* 0x000fc800078e0203 */
[----:B------:R-:W2:Y:S02]  /*17f0*/  SYNCS.PHASECHK.TRANS64.TRYWAIT P0, [R3+URZ+0x100], R2 ;  /* 0x00010002030075a7 */ /* 0x000ea400080011ff */
[----:B--2---:R-:W-:Y:S05]  /*1800*/  @!P0 BRA `(.L_x_24) ;  /* 0x0000008000508947 */ /* 0x004fea0003800000 */
.L_x_143:
[----:B------:R-:W-:Y:S01]  /*1810*/  VIADD R12, R12, 0x1 ;  /* 0x000000010c0c7836 */ /* 0x000fe20000000000 */
[----:B------:R2:W-:Y:S04]  /*1820*/  SYNCS.ARRIVE.TRANS64.A1T0 RZ, [R3+URZ+0xf0], RZ ;  /* 0x0000f0ff03ff79a7 */ /* 0x0005e800081000ff */
[----:B------:R-:W-:-:S04]  /*1830*/  ISETP.NE.AND P0, PT, R12, 0x2, PT ;  /* 0x000000020c00780c */ /* 0x000fc80003f05270 */
[----:B------:R-:W-:Y:S02]  /*1840*/  SEL R12, R12, RZ, P0 ;  /* 0x000000ff0c0c7207 */ /* 0x000fe40000000000 */
[----:B--2---:R-:W-:-:S04]  /*1850*/  SEL R3, RZ, 0x1, P0 ;  /* 0x00000001ff037807 */ /* 0x004fc80000000000 */
[----:B------:R-:W-:-:S07]  /*1860*/  LOP3.LUT R10, R10, R3, RZ, 0x3c, !PT ;  /* 0x000000030a0a7212 */ /* 0x000fce00078e3cff */
.L_x_23:
[----:B------:R-:W-:Y:S01]  /*1870*/  UMOV UR6, 0x400 ;  /* 0x0000040000067882 */ /* 0x000fe20000000000 */
[----:B------:R-:W-:Y:S01]  /*1880*/  LEA.HI R3, R21, R21, RZ, 0x1 ;  /* 0x0000001515037211 */ /* 0x000fe200078f08ff */
[----:B-1----:R-:W-:Y:S01]  /*1890*/  ULEA UR6, UR37, UR6, 0x18 ;  /* 0x0000000625067291 */ /* 0x002fe2000f8ec0ff */
[----:B------:R-:W-:Y:S01]  /*18a0*/  SHF.L.U32 R2, R15, 0x1f, RZ ;  /* 0x0000001f0f027819 */ /* 0x000fe200000006ff */
[----:B------:R-:W-:Y:S01]  /*18b0*/  UISETP.GE.U32.AND UP0, UPT, UR4, 0x7f, UPT ;  /* 0x0000007f0400788c */ /* 0x000fe2000bf06070 */
[----:B------:R-:W-:Y:S01]  /*18c0*/  R2UR UR35, R16 ;  /* 0x00000000102372ca */ /* 0x000fe200000e0000 */
[----:B------:R-:W-:Y:S01]  /*18d0*/  ULEA UR8, UR23, UR6, 0x3 ;  /* 0x0000000617087291 */ /* 0x000fe2000f8e18ff */
[----:B------:R-:W-:Y:S01]  /*18e0*/  IMAD.SHL.U32 R3, R3, 0x40, RZ ;  /* 0x0000004003037824 */ /* 0x000fe200078e00ff */
[----:B------:R-:W-:Y:S01]  /*18f0*/  R2UR UR11, R17 ;  /* 0x00000000110b72ca */ /* 0x000fe200000e0000 */
[----:B------:R-:W-:-:S03]  /*1900*/  UMOV UR25, URZ ;  /* 0x000000ff00197c82 */ /* 0x000fc60008000000 */
[----:B------:R-:W-:-:S03]  /*1910*/  LOP3.LUT R3, R3, 0xffffff80, RZ, 0xc0, !PT ;  /* 0xffffff8003037812 */ /* 0x000fc600078ec0ff */
[----:B------:R1:W2:Y:S01]  /*1920*/  SYNCS.PHASECHK.TRANS64.TRYWAIT P0, [UR8+0x20], R2 ;  /* 0x00002002ff0075a7 */ /* 0x0002a20008001108 */
[----:B------:R-:W-:Y:S02]  /*1930*/  R2UR UR9, R3 ;  /* 0x00000000030972ca */ /* 0x000fe400000e0000 */
[----:B------:R-:W-:-:S11]  /*1940*/  R2UR UR8, R20 ;  /* 0x00000000140872ca */ /* 0x000fd600000e0000 */
[----:B------:R-:W-:Y:S02]  /*1950*/  ULOP3.LUT UR35, UR9, 0x40, UR35, 0xf8, !UPT ;  /* 0x0000004009237892 */ /* 0x000fe4000f8ef823 */
[----:B------:R-:W-:Y:S01]  /*1960*/  ULEA UR11, UR8, UR11, 0x8 ;  /* 0x0000000b080b7291 */ /* 0x000fe2000f8e40ff */
[----:B------:R-:W-:Y:S11]  /*1970*/  BRA.U !UP0, `(.L_x_25) ;  /* 0x0000000108c07547 */ /* 0x000ff6000b800000 */
[----:B------:R-:W-:Y:S01]  /*1980*/  UMOV UR16, UR21 ;  /* 0x0000001500107c82 */ /* 0x000fe20008000000 */
[----:B------:R-:W-:Y:S01]  /*1990*/  UMOV UR17, UR23 ;  /* 0x0000001700117c82 */ /* 0x000fe20008000000 */
[----:B------:R-:W-:-:S05]  /*19a0*/  UMOV UR34, URZ ;  /* 0x000000ff00227c82 */ /* 0x000fca0008000000 */
.L_x_31:
[----:B------:R-:W-:Y:S01]  /*19b0*/  ULEA UR33, UR17, UR6, 0x3 ;  /* 0x0000000611217291 */ /* 0x000fe2000f8e18ff */
[----:B------:R-:W-:Y:S01]  /*19c0*/  @P5 MOV R3, 0x6000 ;  /* 0x0000600000035802 */ /* 0x000fe20000000f00 */
[----:B-12-4-:R-:W-:Y:S10]  /*19d0*/  @P0 BRA `(.L_x_26) ;  /* 0x00000000000c0947 */ /* 0x016ff40003800000 */
[----:B------:R-:W-:-:S04]  /*19e0*/  SHF.L.U32 R5, R15, 0x1f, RZ ;  /* 0x0000001f0f057819 */ /* 0x000fc800000006ff */
[----:B------:R-:W2:Y:S02]  /*19f0*/  SYNCS.PHASECHK.TRANS64.TRYWAIT P0, [UR33+0x20], R5 ;  /* 0x00002005ff0075a7 */ /* 0x000ea40008001121 */
[----:B--2---:R-:W-:Y:S05]  /*1a00*/  @!P0 BRA `(.L_x_27) ;  /* 0x0000007c00e48947 */ /* 0x004fea0003800000 */
.L_x_26:
[----:B------:R2:W-:Y:S01]  /*1a10*/  @P5 SYNCS.ARRIVE.TRANS64 RZ, [UR33], R3 ;  /* 0x00000003ffff59a7 */ /* 0x0005e20008000021 */
[----:B------:R-:W-:Y:S02]  /*1a20*/  ULOP3.LUT UR8, UR22, 0x2, URZ, 0xfc, !UPT ;  /* 0x0000000216087892 */ /* 0x000fe4000f8efcff */
[----:B------:R-:W-:Y:S02]  /*1a30*/  UIADD3 UR16, UPT, UPT, UR16, 0x1, URZ ;  /* 0x0000000110107890 */ /* 0x000fe4000fffe0ff */
[----:B------:R-:W-:Y:S02]  /*1a40*/  UISETP.NE.AND UP0, UPT, UR8, 0x2, UPT ;  /* 0x000000020800788c */ /* 0x000fe4000bf05270 */
[----:B------:R-:W-:-:S07]  /*1a50*/  UISETP.NE.AND UP2, UPT, UR16, 0x1, UPT ;  /* 0x000000011000788c */ /* 0x000fce000bf45270 */
[----:B------:R-:W-:Y:S05]  /*1a60*/  BRA.U UP0, `(.L_x_28) ;  /* 0x0000000100047547 */ /* 0x000fea000b800000 */
[----:B------:R-:W-:Y:S05]  /*1a70*/  BPT.TRAP 0x1 ;  /* 0x000000040000795c */ /* 0x000fea0000300000 */
.L_x_28:
[----:B------:R-:W-:Y:S04]  /*1a80*/  BSSY.RECONVERGENT B0, `(.L_x_29) ;  /* 0x0000003000007945 */ /* 0x000fe80003800200 */
[----:B------:R-:W-:Y:S05]  /*1a90*/  @!P4 BRA `(.L_x_30) ;  /* 0x000000000004c947 */ /* 0x000fea0003800000 */
[----:B------:R-:W-:Y:S05]  /*1aa0*/  BPT.TRAP 0x1 ;  /* 0x000000040000795c */ /* 0x000fea0000300000 */
.L_x_30:
[----:B------:R-:W-:Y:S05]  /*1ab0*/  BSYNC.RECONVERGENT B0 ;  /* 0x0000000000007941 */ /* 0x000fea0003800200 */
.L_x_29:
[----:B------:R-:W-:Y:S02]  /*1ac0*/  UIADD3 UR23, UPT, UPT, UR17, 0x1, URZ ;  /* 0x0000000111177890 */ /* 0x000fe4000fffe0ff */
[----:B------:R-:W-:Y:S02]  /*1ad0*/  ULEA UR32, UR17, UR6, 0xc ;  /* 0x0000000611207291 */ /* 0x000fe4000f8e60ff */
[----:B------:R-:W-:Y:S02]  /*1ae0*/  UISETP.NE.AND UP0, UPT, UR23, 0x4, UPT ;  /* 0x000000041700788c */ /* 0x000fe4000bf05270 */
[----:B------:R-:W-:Y:S02]  /*1af0*/  UIADD3 UR28, UP1, UPT, UR14, 0x80, URZ ;  /* 0x000000800e1c7890 */ /* 0x000fe4000ff3e0ff */
[----:B------:R-:W-:Y:S02]  /*1b00*/  USEL UR9, URZ, 0x1, UP0 ;  /* 0x00000001ff097887 */ /* 0x000fe40008000000 */
[----:B------:R-:W-:-:S02]  /*1b10*/  USEL UR23, UR23, URZ, UP0 ;  /* 0x000000ff17177287 */ /* 0x000fc40008000000 */
[----:B------:R-:W-:Y:S02]  /*1b20*/  UIADD3 UR26, UP0, UPT, UR14, 0x180, URZ ;  /* 0x000001800e1a7890 */ /* 0x000fe4000ff1e0ff */
[----:B------:R-:W-:Y:S01]  /*1b30*/  ULEA UR8, UR23, UR6, 0x3 ;  /* 0x0000000617087291 */ /* 0x000fe2000f8e18ff */
[----:B------:R-:W-:Y:S01]  /*1b40*/  LOP3.LUT R15, R15, UR9, RZ, 0x3c, !PT ;  /* 0x000000090f0f7c12 */ /* 0x000fe2000f8e3cff */
[----:B------:R-:W-:Y:S02]  /*1b50*/  ULOP3.LUT UR33, UR33, 0xfefffff8, URZ, 0xc0, !UPT ;  /* 0xfefffff821217892 */ /* 0x000fe4000f8ec0ff */
[----:B------:R-:W-:Y:S01]  /*1b60*/  UIADD3.X UR29, UPT, UPT, URZ, UR15, URZ, UP1, !UPT ;  /* 0x0000000fff1d7290 */ /* 0x000fe20008ffe4ff */
[----:B-1----:R-:W-:Y:S01]  /*1b70*/  SHF.L.U32 R2, R15, 0x1f, RZ ;  /* 0x0000001f0f027819 */ /* 0x002fe200000006ff */
[----:B------:R-:W-:Y:S02]  /*1b80*/  UIADD3 UR32, UPT, UPT, UR32, 0x6300, URZ ;  /* 0x0000630020207890 */ /* 0x000fe4000fffe0ff */
[----:B------:R-:W-:Y:S01]  /*1b90*/  UIADD3.X UR27, UPT, UPT, URZ, UR15, URZ, UP0, !UPT ;  /* 0x0000000fff1b7290 */ /* 0x000fe200087fe4ff */
[----:B------:R4:W1:Y:S01]  /*1ba0*/  SYNCS.PHASECHK.TRANS64.TRYWAIT P0, [UR8+0x20], R2 ;  /* 0x00002002ff0075a7 */ /* 0x0008620008001108 */
[----:B------:R-:W-:Y:S01]  /*1bb0*/  ULEA UR8, UR17, UR6, 0xd ;  /* 0x0000000611087291 */ /* 0x000fe2000f8e68ff */
[----:B------:R-:W-:Y:S01]  /*1bc0*/  UMOV UR18, 0x0 ;  /* 0x0000000000127882 */ /* 0x000fe20000000000 */
[----:B------:R-:W-:-:S02]  /*1bd0*/  UMOV UR19, 0x10000000 ;  /* 0x1000000000137882 */ /* 0x000fc40000000000 */
[----:B------:R-:W-:Y:S01]  /*1be0*/  UIADD3 UR8, UPT, UPT, UR8, 0xa300, URZ ;  /* 0x0000a30008087890 */ /* 0x000fe2000fffe0ff */
[----:B------:R2:W-:Y:S01]  /*1bf0*/  UTMALDG.3D.2CTA [UR32], [UR28], desc[UR18] ;  /* 0x000012201c0075b4 */ /* 0x0005e20008211000 */
[----:B------:R-:W-:Y:S01]  /*1c00*/  UMOV UR10, UR34 ;  /* 0x00000022000a7c82 */ /* 0x000fe20008000000 */
[----:B------:R-:W-:Y:S01]  /*1c10*/  UMOV UR12, UR36 ;  /* 0x00000024000c7c82 */ /* 0x000fe20008000000 */
[----:B------:R-:W-:Y:S01]  /*1c20*/  UMOV UR9, UR33 ;  /* 0x0000002100097c82 */ /* 0x000fe20008000000 */
[----:B------:R-:W-:Y:S01]  /*1c30*/  UMOV UR25, UR13 ;  /* 0x0000000d00197c82 */ /* 0x000fe20008000000 */
[----:B------:R-:W-:-:S03]  /*1c40*/  UMOV UR17, UR23 ;  /* 0x0000001700117c82 */ /* 0x000fc60008000000 */
[----:B------:R4:W-:Y:S01]  /*1c50*/  UTMALDG.3D.2CTA [UR8], [UR26], desc[UR18] ;  /* 0x000012081a0075b4 */ /* 0x0009e20008211000 */
[----:B--2---:R-:W-:Y:S01]  /*1c60*/  UIADD3 UR34, UPT, UPT, UR34, 0x40, URZ ;  /* 0x0000004022227890 */ /* 0x004fe2000fffe0ff */
[----:B------:R-:W-:Y:S11]  /*1c70*/  BRA.U UP2, `(.L_x_31) ;  /* 0xfffffffd024c7547 */ /* 0x000ff6000b83ffff */
.L_x_25:
[----:B----4-:R-:W-:Y:S01]  /*1c80*/  ULEA UR8, UR23, UR6, 0x3 ;  /* 0x0000000617087291 */ /* 0x010fe2000f8e18ff */
[----:B-1----:R-:W-:Y:S01]  /*1c90*/  SHF.L.U32 R2, R15, 0x1f, RZ ;  /* 0x0000001f0f027819 */ /* 0x002fe200000006ff */
[----:B------:R-:W-:Y:S01]  /*1ca0*/  @!P1 SYNCS.ARRIVE.TRANS64.A1T0 RZ, [UR6+0x88], RZ ;  /* 0x000088ffffff99a7 */ /* 0x000fe20008100006 */
[----:B------:R-:W-:-:S06]  /*1cb0*/  UISETP.GT.AND UP0, UPT, UR7, UR5, UPT ;  /* 0x000000050700728c */ /* 0x000fcc000bf04270 */
[----:B--2---:R1:W2:Y:S03]  /*1cc0*/  SYNCS.PHASECHK.TRANS64.TRYWAIT P0, [UR8+0x20], R2 ;  /* 0x00002002ff0075a7 */ /* 0x0042a60008001108 */
[----:B------:R-:W-:Y:S05]  /*1cd0*/  BRA.U !UP0, `(.L_x_32) ;  /* 0x0000000108c07547 */ /* 0x000fea000b800000 */
[----:B------:R-:W-:Y:S01]  /*1ce0*/  UIADD3 UR26, UPT, UPT, UR24, UR25, URZ ;  /* 0x00000019181a7290 */ /* 0x000fe2000fffe0ff */
[----:B------:R-:W-:-:S11]  /*1cf0*/  UMOV UR27, UR23 ;  /* 0x00000017001b7c82 */ /* 0x000fd60008000000 */
.L_x_38:
[----:B------:R-:W-:Y:S01]  /*1d00*/  ULEA UR17, UR27, UR6, 0x3 ;  /* 0x000000061b117291 */ /* 0x000fe2000f8e18ff */
[----:B--2---:R-:W-:Y:S01]  /*1d10*/  @P5 MOV R3, 0x6000 ;  /* 0x0000600000035802 */ /* 0x004fe20000000f00 */
[----:B-12---:R-:W-:Y:S10]  /*1d20*/  @P0 BRA `(.L_x_33) ;  /* 0x00000000000c0947 */ /* 0x006ff40003800000 */
[----:B------:R-:W-:-:S04]  /*1d30*/  SHF.L.U32 R5, R15, 0x1f, RZ ;  /* 0x0000001f0f057819 */ /* 0x000fc800000006ff */
[----:B------:R-:W2:Y:S02]  /*1d40*/  SYNCS.PHASECHK.TRANS64.TRYWAIT P0, [UR17+0x20], R5 ;  /* 0x00002005ff0075a7 */ /* 0x000ea40008001111 */
[----:B--2---:R-:W-:Y:S05]  /*1d50*/  @!P0 BRA `(.L_x_34) ;  /* 0x0000007c00288947 */ /* 0x004fea0003800000 */
.L_x_33:
[----:B------:R2:W-:Y:S01]  /*1d60*/  @P5 SYNCS.ARRIVE.TRANS64 RZ, [UR17], R3 ;  /* 0x00000003ffff59a7 */ /* 0x0005e20008000011 */
[----:B------:R-:W-:-:S04]  /*1d70*/  ULOP3.LUT UR8, UR22, 0x2, URZ, 0xfc, !UPT ;  /* 0x0000000216087892 */ /* 0x000fc8000f8efcff */
[----:B------:R-:W-:-:S09]  /*1d80*/  UISETP.NE.AND UP0, UPT, UR8, 0x2, UPT ;  /* 0x000000020800788c */ /* 0x000fd2000bf05270 */
[----:B------:R-:W-:Y:S05]  /*1d90*/  BRA.U UP0, `(.L_x_35) ;  /* 0x0000000100047547 */ /* 0x000fea000b800000 */
[----:B------:R-:W-:Y:S05]  /*1da0*/  BPT.TRAP 0x1 ;  /* 0x000000040000795c */ /* 0x000fea0000300000 */
.L_x_35:
[----:B------:R-:W-:Y:S04]  /*1db0*/  BSSY.RECONVERGENT B0, `(.L_x_36) ;  /* 0x0000003000007945 */ /* 0x000fe80003800200 */
[----:B------:R-:W-:Y:S05]  /*1dc0*/  @!P4 BRA `(.L_x_37) ;  /* 0x000000000004c947 */ /* 0x000fea0003800000 */
[----:B------:R-:W-:Y:S05]  /*1dd0*/  BPT.TRAP 0x1 ;  /* 0x000000040000795c */ /* 0x000fea0000300000 */
.L_x_37:
[----:B------:R-:W-:Y:S05]  /*1de0*/  BSYNC.RECONVERGENT B0 ;  /* 0x0000000000007941 */ /* 0x000fea0003800200 */
.L_x_36:
        /* <DEDUP_REMOVED lines=9> */
[----:B------:R-:W-:Y:S02]  /*1e80*/  USHF.L.U32 UR18, UR25, 0x6, URZ ;  /* 0x0000000619127899 */ /* 0x000fe400080006ff */
[----:B------:R-:W-:Y:S01]  /*1e90*/  ULOP3.LUT UR17, UR17, 0xfefffff8, URZ, 0xc0, !UPT ;  /* 0xfefffff811117892 */ /* 0x000fe2000f8ec0ff */
[----:B-1----:R-:W-:Y:S01]  /*1ea0*/  SHF.L.U32 R2, R15, 0x1f, RZ ;  /* 0x0000001f0f027819 */ /* 0x002fe200000006ff */
[----:B------:R-:W-:Y:S02]  /*1eb0*/  UIADD3 UR16, UPT, UPT, UR16, 0x6300, URZ ;  /* 0x0000630010107890 */ /* 0x000fe4000fffe0ff */
[----:B------:R-:W-:Y:S01]  /*1ec0*/  UIADD3.X UR33, UPT, UPT, URZ, UR15, URZ, UP1, !UPT ;  /* 0x0000000fff217290 */ /* 0x000fe20008ffe4ff */
[----:B------:R4:W1:Y:S01]  /*1ed0*/  SYNCS.PHASECHK.TRANS64.TRYWAIT P0, [UR8+0x20], R2 ;  /* 0x00002002ff0075a7 */ /* 0x0008620008001108 */
[----:B------:R-:W-:-:S02]  /*1ee0*/  ULEA UR8, UR27, UR6, 0xd ;  /* 0x000000061b087291 */ /* 0x000fc4000f8e68ff */
[----:B------:R-:W-:Y:S02]  /*1ef0*/  UIADD3.X UR31, UPT, UPT, URZ, UR15, URZ, UP0, !UPT ;  /* 0x0000000fff1f7290 */ /* 0x000fe400087fe4ff */
[----:B------:R-:W-:Y:S01]  /*1f00*/  UIADD3 UR8, UPT, UPT, UR8, 0xa300, URZ ;  /* 0x0000a30008087890 */ /* 0x000fe2000fffe0ff */
[----:B------:R-:W-:Y:S01]  /*1f10*/  UMOV UR28, 0x0 ;  /* 0x00000000001c7882 */ /* 0x000fe20000000000 */
[----:B------:R-:W-:Y:S01]  /*1f20*/  UMOV UR29, 0x10000000 ;  /* 0x10000000001d7882 */ /* 0x000fe20000000000 */
[----:B------:R-:W-:Y:S01]  /*1f30*/  UMOV UR19, UR35 ;  /* 0x0000002300137c82 */ /* 0x000fe20008000000 */
[----:B------:R-:W-:Y:S01]  /*1f40*/  UMOV UR20, UR36 ;  /* 0x0000002400147c82 */ /* 0x000fe20008000000 */
[----:B------:R-:W-:Y:S01]  /*1f50*/  UMOV UR12, UR36 ;  /* 0x00000024000c7c82 */ /* 0x000fe20008000000 */
[----:B------:R-:W-:Y:S01]  /*1f60*/  UMOV UR9, UR17 ;  /* 0x0000001100097c82 */ /* 0x000fe20008000000 */
[----:B------:R-:W-:Y:S01]  /*1f70*/  UMOV UR10, UR18 ;  /* 0x00000012000a7c82 */ /* 0x000fe20008000000 */
[----:B------:R4:W-:Y:S01]  /*1f80*/  UTMALDG.3D.2CTA [UR16], [UR32], desc[UR28] ;  /* 0x00001c10200075b4 */ /* 0x0009e20008211000 */
[----:B------:R-:W-:Y:S01]  /*1f90*/  UIADD3 UR25, UPT, UPT, UR25, 0x1, URZ ;  /* 0x0000000119197890 */ /* 0x000fe2000fffe0ff */
[----:B------:R-:W-:-:S03]  /*1fa0*/  UMOV UR27, UR23 ;  /* 0x00000017001b7c82 */ /* 0x000fc60008000000 */
[----:B------:R-:W-:Y:S01]  /*1fb0*/  UISETP.NE.AND UP0, UPT, UR25, UR26, UPT ;  /* 0x0000001a1900728c */ /* 0x000fe2000bf05270 */
[----:B------:R4:W-:Y:S08]  /*1fc0*/  UTMALDG.3D.2CTA [UR8], [UR30], desc[UR28] ;  /* 0x00001c081e0075b4 */ /* 0x0009f00008211000 */
[----:B----4-:R-:W-:Y:S05]  /*1fd0*/  BRA.U UP0, `(.L_x_38) ;  /* 0xfffffffd00487547 */ /* 0x010fea000b83ffff */
.L_x_32:
[C---:B-1----:R-:W-:Y:S01]  /*1fe0*/  LEA R2, R14.reuse, UR6, 0x3 ;  /* 0x000000060e027c11 */ /* 0x042fe2000f8e18ff */
[----:B------:R-:W-:Y:S01]  /*1ff0*/  NOP ;  /* 0x0000000000007918 */ /* 0x000fe20000000000 */
[----:B--2---:R-:W-:Y:S02]  /*2000*/  SHF.L.U32 R3, R13, 0x1f, RZ ;  /* 0x0000001f0d037819 */ /* 0x004fe400000006ff */
[----:B------:R-:W-:Y:S02]  /*2010*/  LEA R4, R14, UR6, 0x4 ;  /* 0x000000060e047c11 */ /* 0x000fe4000f8e20ff */
[----:B------:R-:W1:Y:S02]  /*2020*/  SYNCS.PHASECHK.TRANS64.TRYWAIT P0, [R2+URZ+0x90], R3 ;  /* 0x00009003020075a7 */ /* 0x000e6400080011ff */
[----:B-1----:R-:W-:Y:S05]  /*2030*/  @!P0 BRA `(.L_x_39) ;  /* 0x0000007800888947 */ /* 0x002fea0003800000 */
.L_x_146:
[----:B------:R-:W2:Y:S01]  /*2040*/  LDS.128 R4, [R4+0x120] ;  /* 0x0001200004047984 */ /* 0x000ea20000000c00 */
[----:B------:R-:W-:Y:S01]  /*2050*/  ISETP.GE.AND P0, PT, R40, 0x1, PT ;  /* 0x000000012800780c */ /* 0x000fe20003f06270 */
[----:B-1----:R-:W-:Y:S01]  /*2060*/  VIADD R2, R2, 0xa0 ;  /* 0x000000a002027836 */ /* 0x002fe20000000000 */
[----:B------:R-:W-:Y:S01]  /*2070*/  @!PT LDS RZ, [RZ] ;  /* 0x00000000fffff984 */ /* 0x000fe20000000800 */
[----:B------:R-:W-:Y:S01]  /*2080*/  @!PT LDS RZ, [RZ] ;  /* 0x00000000fffff984 */ /* 0x000fe20000000800 */
[----:B------:R-:W-:Y:S01]  /*2090*/  @!PT LDS RZ, [RZ] ;  /* 0x00000000fffff984 */ /* 0x000fe20000000800 */
[----:B------:R-:W-:Y:S01]  /*20a0*/  @!PT LDS RZ, [RZ] ;  /* 0x00000000fffff984 */ /* 0x000fe20000000800 */
[----:B------:R1:W-:Y:S06]  /*20b0*/  MEMBAR.ALL.CTA ;  /* 0x0000000000007992 */ /* 0x0003ec0000008000 */
[----:B-1----:R-:W1:Y:S01]  /*20c0*/  FENCE.VIEW.ASYNC.S ;  /* 0x00000000000073c6 */ /* 0x002e620000000000 */
[----:B------:R-:W-:-:S04]  /*20d0*/  PRMT R2, RZ, 0x654, R2 ;  /* 0x00000654ff027816 */ /* 0x000fc80000000002 */
[----:B-1----:R1:W-:Y:S01]  /*20e0*/  SYNCS.ARRIVE.TRANS64.RED.A1T0 RZ, [R2+URZ], RZ ;  /* 0x000000ff02ff79a7 */ /* 0x0023e200081004ff */
[----:B--2---:R-:W-:-:S13]  /*20f0*/  LOP3.LUT P2, RZ, R6, 0x1, RZ, 0xc0, !PT ;  /* 0x0000000106ff7812 */ /* 0x004fda000784c0ff */
[----:B------:R-:W-:Y:S01]  /*2100*/  @P2 SHF.R.U32.HI R3, RZ, 0x10, R5 ;  /* 0x00000010ff032819 */ /* 0x000fe20000011605 */
[----:B------:R-:W-:Y:S01]  /*2110*/  VOTEU.ANY UP0, P2 ;  /* 0x0000000000ff7886 */ /* 0x000fe20001000100 */
[----:B------:R-:W-:Y:S02]  /*2120*/  @P2 MOV R11, R4 ;  /* 0x00000004000b2202 */ /* 0x000fe40000000f00 */
[----:B------:R-:W-:Y:S02]  /*2130*/  @P2 R2UR.BROADCAST UR8, R3 ;  /* 0x00000000030822ca */ /* 0x000fe400008e0000 */
[----:B------:R-:W-:-:S11]  /*2140*/  @P2 LOP3.LUT R8, R5, 0xffff, RZ, 0xc0, !PT ;  /* 0x0000ffff05082812 */ /* 0x000fd600078ec0ff */
[----:B------:R-:W-:Y:S01]  /*2150*/  @UP0 UMOV UR36, UR8 ;  /* 0x0000000800240c82 */ /* 0x000fe20008000000 */
[----:B-1----:R-:W-:Y:S05]  /*2160*/  @!P0 BRA `(.L_x_40) ;  /* 0x0000000000b88947 */ /* 0x002fea0003800000 */
[----:B------:R-:W3:Y:S01]  /*2170*/  LDC.64 R4, c[0x0][0xb18] ;  /* 0x0002c600ff047b82 */ /* 0x000ee20000000a00 */
[----:B------:R-:W-:-:S07]  /*2180*/  ISETP.NE.AND P3, PT, R40, 0x1, PT ;  /* 0x000000012800780c */ /* 0x000fce0003f65270 */
[----:B------:R-:W1:Y:S08]  /*2190*/  LDC.64 R6, c[0x0][0xb10] ;  /* 0x0002c400ff067b82 */ /* 0x000e700000000a00 */
[----:B------:R-:W2:Y:S08]  /*21a0*/  LDC R18, c[0x0][0xb20] ;  /* 0x0002c800ff127b82 */ /* 0x000eb00000000800 */
[----:B------:R-:W4:Y:S01]  /*21b0*/  LDC R20, c[0x0][0xb0c] ;  /* 0x0002c300ff147b82 */ /* 0x000f220000000800 */
[----:B---3--:R-:W-:Y:S01]  /*21c0*/  IMAD.HI.U32 R19, R0, R5, RZ ;  /* 0x0000000500137227 */ /* 0x008fe200078e00ff */
[----:B------:R-:W-:-:S03]  /*21d0*/  ISETP.NE.AND P0, PT, R4, 0x1, PT ;  /* 0x000000010400780c */ /* 0x000fc60003f05270 */
[----:B------:R-:W-:-:S03]  /*21e0*/  IMAD.HI.U32 R5, R8, R5, RZ ;  /* 0x0000000508057227 */ /* 0x000fc600078e00ff */
[----:B------:R-:W3:Y:S01]  /*21f0*/  LDC.64 R2, c[0x0][0xb28] ;  /* 0x0002ca00ff027b82 */ /* 0x000ee20000000a00 */
[----:B-1----:R-:W-:-:S04]  /*2200*/  IMAD.HI.U32 R22, R9, R6, RZ ;  /* 0x0000000609167227 */ /* 0x002fc800078e00ff */
[----:B------:R-:W-:Y:S01]  /*2210*/  IMAD.HI.U32 R24, R11, R6, RZ ;  /* 0x000000060b187227 */ /* 0x000fe200078e00ff */
[----:B------:R-:W-:Y:S02]  /*2220*/  SHF.R.U32.HI R22, RZ, R7, R22 ;  /* 0x00000007ff167219 */ /* 0x000fe40000011616 */
[-C--:B--2---:R-:W-:Y:S02]  /*2230*/  SHF.R.U32.HI R19, RZ, R18.reuse, R19 ;  /* 0x00000012ff137219 */ /* 0x084fe40000011613 */
[----:B------:R-:W-:Y:S02]  /*2240*/  SHF.R.U32.HI R5, RZ, R18, R5 ;  /* 0x00000012ff057219 */ /* 0x000fe40000011605 */
[----:B------:R-:W-:Y:S02]  /*2250*/  SEL R19, R0, R19, !P0 ;  /* 0x0000001300137207 */ /* 0x000fe40004000000 */
[----:B------:R-:W-:Y:S02]  /*2260*/  SHF.R.U32.HI R24, RZ, R7, R24 ;  /* 0x00000007ff187219 */ /* 0x000fe40000011618 */
[----:B----4-:R-:W-:-:S02]  /*2270*/  ISETP.NE.AND P1, PT, R20, 0x1, PT ;  /* 0x000000011400780c */ /* 0x010fc40003f25270 */
[----:B------:R-:W-:Y:S02]  /*2280*/  SEL R5, R8, R5, !P0 ;  /* 0x0000000508057207 */ /* 0x000fe40004000000 */
[----:B------:R-:W-:Y:S02]  /*2290*/  SEL R21, R9, R22, !P1 ;  /* 0x0000001609157207 */ /* 0x000fe40004800000 */
[----:B------:R-:W-:Y:S01]  /*22a0*/  SEL R7, R11, R24, !P1 ;  /* 0x000000180b077207 */ /* 0x000fe20004800000 */
[----:B---3--:R-:W-:-:S04]  /*22b0*/  IMAD.HI.U32 R22, R19, R2, RZ ;  /* 0x0000000213167227 */ /* 0x008fc800078e00ff */
[----:B------:R-:W-:Y:S01]  /*22c0*/  IMAD.HI.U32 R6, R21, R2, RZ ;  /* 0x0000000215067227 */ /* 0x000fe200078e00ff */
[----:B------:R-:W-:-:S04]  /*22d0*/  @P3 SHF.R.U32.HI R19, RZ, R3, R22 ;  /* 0x00000003ff133219 */ /* 0x000fc80000011616 */
[----:B------:R-:W-:Y:S01]  /*22e0*/  @P3 SHF.R.U32.HI R21, RZ, R3, R6 ;  /* 0x00000003ff153219 */ /* 0x000fe20000011606 */
[----:B------:R-:W-:-:S04]  /*22f0*/  IMAD R19, R40, R19, RZ ;  /* 0x0000001328137224 */ /* 0x000fc800078e02ff */
[----:B------:R-:W-:Y:S01]  /*2300*/  IMAD R6, R40, R21, RZ ;  /* 0x0000001528067224 */ /* 0x000fe200078e02ff */
[C---:B------:R-:W-:Y:S02]  /*2310*/  ISETP.GE.AND P0, PT, R5.reuse, R19, PT ;  /* 0x000000130500720c */ /* 0x040fe40003f06270 */
[----:B------:R-:W-:Y:S02]  /*2320*/  IADD3 R19, PT, PT, -R5, RZ, RZ ;  /* 0x000000ff05137210 */ /* 0x000fe40007ffe1ff */
[----:B------:R-:W-:Y:S01]  /*2330*/  ISETP.GE.OR P0, PT, R7, R6, P0 ;  /* 0x000000060700720c */ /* 0x000fe20000706670 */
[----:B------:R-:W-:-:S04]  /*2340*/  IMAD.HI.U32 R6, R5, R2, RZ ;  /* 0x0000000205067227 */ /* 0x000fc800078e00ff */
[----:B------:R-:W-:Y:S01]  /*2350*/  IMAD R8, R4, R19, R8 ;  /* 0x0000001304087224 */ /* 0x000fe200078e0208 */
[----:B------:R-:W-:-:S04]  /*2360*/  SHF.R.U32.HI R6, RZ, R3, R6 ;  /* 0x00000003ff067219 */ /* 0x000fc80000011606 */
[----:B------:R-:W-:-:S03]  /*2370*/  SEL R6, R5, R6, !P3 ;  /* 0x0000000605067207 */ /* 0x000fc60005800000 */
[----:B------:R-:W-:-:S04]  /*2380*/  @!P0 IMAD.HI.U32 R18, R7, R2, RZ ;  /* 0x0000000207128227 */ /* 0x000fc800078e00ff */
[----:B------:R-:W-:Y:S01]  /*2390*/  IMAD.MOV R2, RZ, RZ, -R6 ;  /* 0x000000ffff027224 */ /* 0x000fe200078e0a06 */
[----:B------:R-:W-:-:S03]  /*23a0*/  @!P0 SHF.R.U32.HI R18, RZ, R3, R18 ;  /* 0x00000003ff128219 */ /* 0x000fc60000011612 */
[----:B------:R-:W-:Y:S01]  /*23b0*/  IMAD R2, R40, R2, R5 ;  /* 0x0000000228027224 */ /* 0x000fe200078e0205 */
        /* <DEDUP_REMOVED lines=9> */
.L_x_40:
[----:B------:R-:W1:Y:S02]  /*2450*/  LDCU UR8, c[0x0][0xb30] ;  /* 0x00016600ff0877ac */ /* 0x000e640008000800 */
[----:B-1----:R-:W-:-:S09]  /*2460*/  UISETP.NE.AND UP0, UPT, UR8, 0x1, UPT ;  /* 0x000000010800788c */ /* 0x002fd2000bf05270 */
[----:B------:R-:W-:Y:S05]  /*2470*/  BRA.U UP0, `(.L_x_41) ;  /* 0x0000000100407547 */ /* 0x000fea000b800000 */
[----:B------:R-:W1:Y:S08]  /*2480*/  LDC.64 R4, c[0x0][0xb10] ;  /* 0x0002c400ff047b82 */ /* 0x000e700000000a00 */
[----:B------:R-:W2:Y:S08]  /*2490*/  LDC.64 R2, c[0x0][0xb18] ;  /* 0x0002c600ff027b82 */ /* 0x000eb00000000a00 */
[----:B------:R-:W4:Y:S08]  /*24a0*/  LDC R6, c[0x0][0xb20] ;  /* 0x0002c800ff067b82 */ /* 0x000f300000000800 */
[----:B------:R-:W3:Y:S01]  /*24b0*/  LDC R18, c[0x0][0xb0c] ;  /* 0x0002c300ff127b82 */ /* 0x000ee20000000800 */
[----:B-1----:R-:W-:-:S05]  /*24c0*/  IMAD.HI.U32 R4, R11, R4, RZ ;  /* 0x000000040b047227 */ /* 0x002fca00078e00ff */
[----:B------:R-:W-:Y:S01]  /*24d0*/  SHF.R.U32.HI R4, RZ, R5, R4 ;  /* 0x00000005ff047219 */ /* 0x000fe20000011604 */
[----:B--2---:R-:W-:Y:S01]  /*24e0*/  IMAD.HI.U32 R3, R8, R3, RZ ;  /* 0x0000000308037227 */ /* 0x004fe200078e00ff */
[----:B------:R-:W-:-:S04]  /*24f0*/  ISETP.NE.AND P0, PT, R2, 0x1, PT ;  /* 0x000000010200780c */ /* 0x000fc80003f05270 */
[----:B----4-:R-:W-:-:S04]  /*2500*/  SHF.R.U32.HI R3, RZ, R6, R3 ;  /* 0x00000006ff037219 */ /* 0x010fc80000011603 */
[----:B------:R-:W-:Y:S02]  /*2510*/  SEL R3, R8, R3, !P0 ;  /* 0x0000000308037207 */ /* 0x000fe40004000000 */
[----:B---3--:R-:W-:-:S04]  /*2520*/  ISETP.NE.AND P1, PT, R18, 0x1, PT ;  /* 0x000000011200780c */ /* 0x008fc80003f25270 */
[----:B------:R-:W-:-:S05]  /*2530*/  SEL R4, R11, R4, !P1 ;  /* 0x000000040b047207 */ /* 0x000fca0004800000 */
[----:B------:R-:W-:Y:S02]  /*2540*/  IMAD.IADD R5, R3, 0x1, -R4 ;  /* 0x0000000103057824 */ /* 0x000fe400078e0a04 */
[----:B------:R-:W-:Y:S02]  /*2550*/  IMAD.IADD R3, R4, 0x1, -R3 ;  /* 0x0000000104037824 */ /* 0x000fe400078e0a03 */
[----:B------:R-:W-:Y:S02]  /*2560*/  IMAD R11, R5, R18, R11 ;  /* 0x00000012050b7224 */ /* 0x000fe400078e020b */
[----:B------:R-:W-:-:S07]  /*2570*/  IMAD R8, R3, R2, R8 ;  /* 0x0000000203087224 */ /* 0x000fce00078e0208 */
.L_x_41:
[----:B------:R-:W-:Y:S01]  /*2580*/  VIADD R14, R14, 0x1 ;  /* 0x000000010e0e7836 */ /* 0x000fe20000000000 */
[----:B------:R-:W-:Y:S01]  /*2590*/  PLOP3.LUT P1, PT, PT, PT, PT, 0x80, 0x8 ;  /* 0x000000000008781c */ /* 0x000fe20003f2f070 */
[----:B------:R-:W-:Y:S02]  /*25a0*/  IMAD.IADD R21, R11, 0x1, R90 ;  /* 0x000000010b157824 */ /* 0x000fe400078e025a */
[----:B------:R-:W-:Y:S01]  /*25b0*/  IMAD.IADD R20, R8, 0x1, R83 ;  /* 0x0000000108147824 */ /* 0x000fe200078e0253 */
[----:B------:R-:W-:-:S04]  /*25c0*/  ISETP.NE.AND P0, PT, R14, 0x2, PT ;  /* 0x000000020e00780c */ /* 0x000fc80003f05270 */
[----:B------:R-:W-:Y:S02]  /*25d0*/  SEL R2, RZ, 0x1, P0 ;  /* 0x00000001ff027807 */ /* 0x000fe40000000000 */
[----:B------:R-:W-:Y:S02]  /*25e0*/  SEL R14, R14, RZ, P0 ;  /* 0x000000ff0e0e7207 */ /* 0x000fe40000000000 */
[----:B------:R-:W-:Y:S01]  /*25f0*/  LOP3.LUT R13, R13, R2, RZ, 0x3c, !PT ;  /* 0x000000020d0d7212 */ /* 0x000fe200078e3cff */
[----:B------:R-:W-:Y:S06]  /*2600*/  @P2 BRA `(.L_x_42) ;  /* 0xfffffff000582947 */ /* 0x000fec000383ffff */
[----:B------:R-:W-:Y:S01]  /*2610*/  UIADD3 UR6, UPT, UPT, UR6, 0x20, URZ ;  /* 0x0000002006067890 */ /* 0x000fe2000fffe0ff */
[----:B------:R-:W-:-:S03]  /*2620*/  SHF.L.U32 R3, R15, 0x1f, RZ ;  /* 0x0000001f0f037819 */ /* 0x000fc600000006ff */
[----:B------:R-:W-:-:S09]  /*2630*/  ULEA UR4, UR23, UR6, 0x3 ;  /* 0x0000000617047291 */ /* 0x000fd2000f8e18ff */
[----:B------:R-:W1:Y:S02]  /*2640*/  SYNCS.PHASECHK.TRANS64.TRYWAIT P0, [UR4], R3 ;  /* 0x00000003ff0075a7 */ /* 0x000e640008001104 */
[----:B-1----:R-:W-:Y:S05]  /*2650*/  @!P0 BRA `(.L_x_43) ;  /* 0x0000007400148947 */ /* 0x002fea0003800000 */
.L_x_148:
[----:B------:R-:W-:-:S04]  /*2660*/  UIADD3 UR5, UPT, UPT, UR23, 0x1, URZ ;  /* 0x0000000117057890 */ /* 0x000fc8000fffe0ff */
[----:B------:R-:W-:-:S04]  /*2670*/  UISETP.NE.AND UP0, UPT, UR5, 0x4, UPT ;  /* 0x000000040500788c */ /* 0x000fc8000bf05270 */
[----:B------:R-:W-:Y:S02]  /*2680*/  USEL UR7, URZ, 0x1, UP0 ;  /* 0x00000001ff077887 */ /* 0x000fe40008000000 */
[----:B------:R-:W-:-:S04]  /*2690*/  USEL UR5, UR5, URZ, UP0 ;  /* 0x000000ff05057287 */ /* 0x000fc80008000000 */
[----:B------:R-:W-:Y:S01]  /*26a0*/  ULEA UR4, UR5, UR6, 0x3 ;  /* 0x0000000605047291 */ /* 0x000fe2000f8e18ff */
[----:B------:R-:W-:-:S04]  /*26b0*/  LOP3.LUT R2, R15, UR7, RZ, 0x3c, !PT ;  /* 0x000000070f027c12 */ /* 0x000fc8000f8e3cff */
[----:B-1----:R-:W-:-:S04]  /*26c0*/  SHF.L.U32 R3, R2, 0x1f, RZ ;  /* 0x0000001f02037819 */ /* 0x002fc800000006ff */
[----:B------:R-:W1:Y:S02]  /*26d0*/  SYNCS.PHASECHK.TRANS64.TRYWAIT P0, [UR4], R3 ;  /* 0x00000003ff0075a7 */ /* 0x000e640008001104 */
[----:B-1----:R-:W-:Y:S05]  /*26e0*/  @!P0 BRA `(.L_x_44) ;  /* 0x0000007400088947 */ /* 0x002fea0003800000 */
.L_x_150:
        /* <DEDUP_REMOVED lines=9> */
.L_x_152:
[----:B------:R-:W-:-:S04]  /*2780*/  UIADD3 UR5, UPT, UPT, UR5, 0x1, URZ ;  /* 0x0000000105057890 */ /* 0x000fc8000fffe0ff */
[----:B------:R-:W-:-:S04]  /*2790*/  UISETP.NE.AND UP0, UPT, UR5, 0x4, UPT ;  /* 0x000000040500788c */ /* 0x000fc8000bf05270 */
[----:B------:R-:W-:Y:S02]  /*27a0*/  USEL UR4, URZ, 0x1, UP0 ;  /* 0x00000001ff047887 */ /* 0x000fe40008000000 */
[----:B------:R-:W-:-:S04]  /*27b0*/  USEL UR5, UR5, URZ, UP0 ;  /* 0x000000ff05057287 */ /* 0x000fc80008000000 */
[----:B------:R-:W-:Y:S01]  /*27c0*/  ULEA UR5, UR5, UR6, 0x3 ;  /* 0x0000000605057291 */ /* 0x000fe2000f8e18ff */
[----:B-1----:R-:W-:-:S04]  /*27d0*/  LOP3.LUT R3, R2, UR4, RZ, 0x3c, !PT ;  /* 0x0000000402037c12 */ /* 0x002fc8000f8e3cff */
[----:B------:R-:W-:Y:S01]  /*27e0*/  SHF.L.U32 R3, R3, 0x1f, RZ ;  /* 0x0000001f03037819 */ /* 0x000fe200000006ff */
[----:B---3--:R-:W-:-:S07]  /*27f0*/  IMAD.U32 R0, RZ, RZ, UR5 ;  /* 0x00000005ff007e24 */ /* 0x008fce000f8e00ff */
.L_x_46:
[----:B-1----:R1:W2:Y:S02]  /*2800*/  SYNCS.PHASECHK.TRANS64.TRYWAIT P0, [R0+URZ], R3 ;  /* 0x00000003000075a7 */ /* 0x0022a400080011ff */
[----:B--2---:R-:W-:Y:S05]  /*2810*/  @!P0 NANOSLEEP.SYNCS 0x989680 ;  /* 0x009896800000895d */ /* 0x004fea0003900000 */
[----:B------:R-:W2:Y:S02]  /*2820*/  @!P0 SYNCS.PHASECHK.TRANS64 P0, [R0+URZ], R3 ;  /* 0x00000003000085a7 */ /* 0x000ea400080010ff */
[----:B--2---:R-:W-:Y:S05]  /*2830*/  @P0 EXIT ;  /* 0x000000000000094d */ /* 0x004fea0003800000 */
[----:B------:R-:W-:Y:S05]  /*2840*/  BRA `(.L_x_46) ;  /* 0xfffffffc00ec7947 */ /* 0x000fea000383ffff */
.L_x_22:
[----:B------:R-:W-:-:S04]  /*2850*/  UISETP.NE.AND UP1, UPT, UR37, URZ, UPT ;  /* 0x000000ff2500728c */ /* 0x000fc8000bf25270 */
[----:B------:R-:W-:-:S09]  /*2860*/  UISETP.NE.OR UP1, UPT, UR10, 0x1, UP1 ;  /* 0x000000010a00788c */ /* 0x000fd20008f25670 */
[----:B------:R-:W-:Y:S05]  /*2870*/  BRA.U UP1, `(.L_x_47) ;  /* 0x00000005014c7547 */ /* 0x000fea000b800000 */
[----:B------:R-:W-:Y:S01]  /*2880*/  HFMA2 R11, -RZ, RZ, 0, 0 ;  /* 0x00000000ff0b7431 */ /* 0x000fe200000001ff */
[----:B------:R-:W-:Y:S01]  /*2890*/  ISETP.GE.U32.AND P2, PT, R10, 0x2, PT ;  /* 0x000000020a00780c */ /* 0x000fe20003f46070 */
[----:B------:R-:W-:Y:S01]  /*28a0*/  IMAD.MOV.U32 R12, RZ, RZ, 0x1 ;  /* 0x00000001ff0c7424 */ /* 0x000fe200078e00ff */
[----:B------:R-:W-:Y:S01]  /*28b0*/  CS2R R8, SRZ ;  /* 0x0000000000087805 */ /* 0x000fe2000001ff00 */
[----:B------:R-:W-:Y:S01]  /*28c0*/  IMAD.MOV.U32 R3, RZ, RZ, RZ ;  /* 0x000000ffff037224 */ /* 0x000fe200078e00ff */
[----:B------:R-:W-:Y:S01]  /*28d0*/  UMOV UR4, 0x400 ;  /* 0x0000040000047882 */ /* 0x000fe20000000000 */
[----:B------:R-:W-:Y:S01]  /*28e0*/  UMOV UR6, URZ ;  /* 0x000000ff00067c82 */ /* 0x000fe20008000000 */
[----:B------:R-:W-:-:S12]  /*28f0*/  ULEA UR37, UR37, UR4, 0x18 ;  /* 0x0000000425257291 */ /* 0x000fd8000f8ec0ff */
.L_x_51:
[----:B------:R-:W-:Y:S02]  /*2900*/  LEA R0, R3, UR37, 0x3 ;  /* 0x0000002503007c11 */ /* 0x000fe4000f8e18ff */
[----:B------:R-:W-:-:S03]  /*2910*/  SHF.L.U32 R5, R8, 0x1f, RZ ;  /* 0x0000001f08057819 */ /* 0x000fc600000006ff */
[----:B------:R-:W-:Y:S01]  /*2920*/  VIADD R4, R0, 0x100 ;  /* 0x0000010000047836 */ /* 0x000fe20000000000 */
[----:B------:R-:W1:Y:S02]  /*2930*/  SYNCS.PHASECHK.TRANS64.TRYWAIT P0, [R0+URZ+0xf0], R5 ;  /* 0x0000f005000075a7 */ /* 0x000e6400080011ff */
[----:B-1----:R-:W-:Y:S05]  /*2940*/  @!P0 BRA `(.L_x_48) ;  /* 0x0000007000a08947 */ /* 0x002fea0003800000 */
.L_x_153:
[----:B------:R-:W-:Y:S01]  /*2950*/  ULEA UR5, UR6, UR37, 0x3 ;  /* 0x0000002506057291 */ /* 0x000fe2000f8e18ff */
[----:B------:R-:W-:Y:S01]  /*2960*/  PRMT R4, RZ, 0x654, R4 ;  /* 0x00000654ff047816 */ /* 0x000fe20000000004 */
[----:B-1----:R-:W-:Y:S01]  /*2970*/  @!P2 IMAD.MOV.U32 R5, RZ, RZ, 0x10 ;  /* 0x00000010ff05a424 */ /* 0x002fe200078e00ff */
[----:B------:R-:W-:Y:S01]  /*2980*/  SHF.L.U32 R7, R12, 0x1f, RZ ;  /* 0x0000001f0c077819 */ /* 0x000fe200000006ff */
[----:B------:R-:W-:Y:S01]  /*2990*/  UIADD3 UR4, UPT, UPT, UR5, 0x90, URZ ;  /* 0x0000009005047890 */ /* 0x000fe2000fffe0ff */
[----:B------:R1:W-:Y:S05]  /*29a0*/  SYNCS.ARRIVE.TRANS64.RED.A1T0 RZ, [R4+URZ], RZ ;  /* 0x000000ff04ff79a7 */ /* 0x0003ea00081004ff */
[----:B------:R-:W-:Y:S01]  /*29b0*/  IMAD.U32 R13, RZ, RZ, UR4 ;  /* 0x00000004ff0d7e24 */ /* 0x000fe2000f8e00ff */
[----:B------:R-:W2:Y:S04]  /*29c0*/  SYNCS.PHASECHK.TRANS64.TRYWAIT P0, [UR5+0xa0], R7 ;  /* 0x0000a007ff0075a7 */ /* 0x000ea80008001105 */
[----:B------:R-:W-:Y:S01]  /*29d0*/  PRMT R13, R10, 0x654, R13 ;  /* 0x000006540a0d7816 */ /* 0x000fe2000000000d */
[----:B-12---:R-:W-:Y:S06]  /*29e0*/  @!P0 BRA `(.L_x_49) ;  /* 0x00000070008c8947 */ /* 0x006fec0003800000 */
.L_x_155:
[----:B------:R-:W-:Y:S01]  /*29f0*/  ULEA UR4, UR6, UR37, 0x4 ;  /* 0x0000002506047291 */ /* 0x000fe2000f8e20ff */
[----:B------:R-:W-:Y:S01]  /*2a00*/  SEL R2, R13, R2, !P2 ;  /* 0x000000020d027207 */ /* 0x000fe20005000000 */
[----:B------:R-:W-:Y:S01]  /*2a10*/  UIADD3 UR5, UPT, UPT, UR5, 0x90, URZ ;  /* 0x0000009005057890 */ /* 0x000fe2000fffe0ff */
[----:B-1----:R-:W-:Y:S01]  /*2a20*/  LEA R0, R11, UR37, 0x3 ;  /* 0x000000250b007c11 */ /* 0x002fe2000f8e18ff */
[----:B------:R-:W-:Y:S01]  /*2a30*/  UIADD3 UR4, UPT, UPT, UR4, 0x120, URZ ;  /* 0x0000012004047890 */ /* 0x000fe2000fffe0ff */
[----:B------:R1:W-:Y:S01]  /*2a40*/  @!P2 SYNCS.ARRIVE.TRANS64.RED RZ, [R2+URZ], R5 ;  /* 0x0000000502ffa9a7 */ /* 0x0003e200080004ff */
[----:B------:R-:W-:Y:S01]  /*2a50*/  UIADD3 UR6, UPT, UPT, UR6, 0x1, URZ ;  /* 0x0000000106067890 */ /* 0x000fe2000fffe0ff */
[----:B------:R-:W-:-:S03]  /*2a60*/  VIADD R3, R3, 0x1 ;  /* 0x0000000103037836 */ /* 0x000fc60000000000 */
[----:B------:R-:W-:Y:S02]  /*2a70*/  UISETP.NE.AND UP0, UPT, UR6, 0x2, UPT ;  /* 0x000000020600788c */ /* 0x000fe4000bf05270 */
[----:B------:R-:W-:Y:S01]  /*2a80*/  ISETP.NE.AND P0, PT, R3, 0x2, PT ;  /* 0x000000020300780c */ /* 0x000fe20003f05270 */
[----:B------:R-:W-:Y:S06]  /*2a90*/  UGETNEXTWORKID.BROADCAST [UR4], [UR5] ;  /* 0x00000000040073ca */ /* 0x000fec0008000100 */
[----:B------:R-:W-:Y:S02]  /*2aa0*/  USEL UR4, URZ, 0x1, UP0 ;  /* 0x00000001ff047887 */ /* 0x000fe40008000000 */
[----:B------:R-:W-:-:S04]  /*2ab0*/  USEL UR6, UR6, URZ, UP0 ;  /* 0x000000ff06067287 */ /* 0x000fc80008000000 */
[----:B------:R-:W-:Y:S02]  /*2ac0*/  LOP3.LUT R12, R12, UR4, RZ, 0x3c, !PT ;  /* 0x000000040c0c7c12 */ /* 0x000fe4000f8e3cff */
[----:B-1----:R-:W-:-:S04]  /*2ad0*/  SHF.L.U32 R5, R9, 0x1f, RZ ;  /* 0x0000001f09057819 */ /* 0x002fc800000006ff */
[----:B------:R-:W1:Y:S02]  /*2ae0*/  SYNCS.PHASECHK.TRANS64.TRYWAIT P1, [R0+URZ+0x90], R5 ;  /* 0x00009005000075a7 */ /* 0x000e6400080211ff */
[----:B-1----:R-:W-:Y:S05]  /*2af0*/  @!P1 BRA `(.L_x_50) ;  /* 0x0000007000609947 */ /* 0x002fea0003800000 */
.L_x_156:
[----:B------:R-:W-:Y:S01]  /*2b00*/  LEA R4, R11, UR37, 0x4 ;  /* 0x000000250b047c11 */ /* 0x000fe2000f8e20ff */
[----:B-1----:R-:W-:Y:S01]  /*2b10*/  VIADD R0, R0, 0xa0 ;  /* 0x000000a000007836 */ /* 0x002fe20000000000 */
[----:B------:R-:W-:Y:S01]  /*2b20*/  SEL R3, R3, RZ, P0 ;  /* 0x000000ff03037207 */ /* 0x000fe20000000000 */
[----:B------:R-:W-:-:S03]  /*2b30*/  VIADD R11, R11, 0x1 ;  /* 0x000000010b0b7836 */ /* 0x000fc60000000000 */
[----:B------:R-:W1:Y:S01]  /*2b40*/  LDS.128 R4, [R4+0x120] ;  /* 0x0001200004047984 */ /* 0x000e620000000c00 */
[----:B------:R-:W-:Y:S02]  /*2b50*/  PRMT R0, RZ, 0x654, R0 ;  /* 0x00000654ff007816 */ /* 0x000fe40000000000 */
[C---:B------:R-:W-:Y:S01]  /*2b60*/  ISETP.NE.AND P1, PT, R11.reuse, 0x2, PT ;  /* 0x000000020b00780c */ /* 0x040fe20003f25270 */
[----:B------:R-:W-:Y:S01]  /*2b70*/  @!PT LDS RZ, [RZ] ;  /* 0x00000000fffff984 */ /* 0x000fe20000000800 */
[----:B------:R-:W-:Y:S01]  /*2b80*/  @!PT LDS RZ, [RZ] ;  /* 0x00000000fffff984 */ /* 0x000fe20000000800 */
[----:B------:R-:W-:Y:S01]  /*2b90*/  @!PT LDS RZ, [RZ] ;  /* 0x00000000fffff984 */ /* 0x000fe20000000800 */
[----:B------:R-:W-:Y:S01]  /*2ba0*/  @!PT LDS RZ, [RZ] ;  /* 0x00000000fffff984 */ /* 0x000fe20000000800 */
[----:B------:R2:W-:Y:S06]  /*2bb0*/  MEMBAR.ALL.CTA ;  /* 0x0000000000007992 */ /* 0x0005ec0000008000 */
[----:B--2---:R-:W2:Y:S01]  /*2bc0*/  FENCE.VIEW.ASYNC.S ;  /* 0x00000000000073c6 */ /* 0x004ea20000000000 */
[----:B------:R-:W-:Y:S01]  /*2bd0*/  SEL R11, R11, RZ, P1 ;  /* 0x000000ff0b0b7207 */ /* 0x000fe20000800000 */
[----:B--2---:R2:W-:Y:S01]  /*2be0*/  SYNCS.ARRIVE.TRANS64.RED.A1T0 RZ, [R0+URZ], RZ ;  /* 0x000000ff00ff79a7 */ /* 0x0045e200081004ff */
[----:B-1----:R-:W-:-:S02]  /*2bf0*/  LOP3.LUT P3, RZ, R6, 0x1, RZ, 0xc0, !PT ;  /* 0x0000000106ff7812 */ /* 0x002fc4000786c0ff */
[----:B------:R-:W-:-:S04]  /*2c00*/  SEL R5, RZ, 0x1, P0 ;  /* 0x00000001ff057807 */ /* 0x000fc80000000000 */
[----:B------:R-:W-:Y:S02]  /*2c10*/  LOP3.LUT R8, R8, R5, RZ, 0x3c, !PT ;  /* 0x0000000508087212 */ /* 0x000fe400078e3cff */
[----:B--2---:R-:W-:-:S04]  /*2c20*/  SEL R0, RZ, 0x1, P1 ;  /* 0x00000001ff007807 */ /* 0x004fc80000800000 */
[----:B------:R-:W-:Y:S01]  /*2c30*/  LOP3.LUT R9, R9, R0, RZ, 0x3c, !PT ;  /* 0x0000000009097212 */ /* 0x000fe200078e3cff */
[----:B------:R-:W-:Y:S06]  /*2c40*/  @P3 BRA `(.L_x_51) ;  /* 0xfffffffc002c3947 */ /* 0x000fec000383ffff */
[----:B------:R-:W-:Y:S01]  /*2c50*/  ULEA UR5, UR6, UR37, 0x3 ;  /* 0x0000002506057291 */ /* 0x000fe2000f8e18ff */
[----:B------:R-:W-:-:S08]  /*2c60*/  SHF.L.U32 R3, R12, 0x1f, RZ ;  /* 0x0000001f0c037819 */ /* 0x000fd000000006ff */
[----:B------:R-:W1:Y:S02]  /*2c70*/  SYNCS.PHASECHK.TRANS64 P0, [UR5+0xa0], R3 ;  /* 0x0000a003ff0075a7 */ /* 0x000e640008001005 */
[----:B-1----:R-:W-:Y:S05]  /*2c80*/  @P0 BRA `(.L_x_52) ;  /* 0x0000000000080947 */ /* 0x002fea0003800000 */
[----:B------:R-:W1:Y:S02]  /*2c90*/  SYNCS.PHASECHK.TRANS64.TRYWAIT P0, [UR5+0xa0], R3 ;  /* 0x0000a003ff0075a7 */ /* 0x000e640008001105 */
[----:B-1----:R-:W-:Y:S05]  /*2ca0*/  @!P0 BRA `(.L_x_53) ;  /* 0x0000007000088947 */ /* 0x002fea0003800000 */
.L_x_52:
[----:B------:R-:W-:-:S04]  /*2cb0*/  UIADD3 UR4, UPT, UPT, UR6, 0x1, URZ ;  /* 0x0000000106047890 */ /* 0x000fc8000fffe0ff */
[----:B------:R-:W-:-:S04]  /*2cc0*/  UISETP.NE.AND UP0, UPT, UR4, 0x2, UPT ;  /* 0x000000020400788c */ /* 0x000fc8000bf05270 */
[----:B------:R-:W-:Y:S02]  /*2cd0*/  USEL UR7, URZ, 0x1, UP0 ;  /* 0x00000001ff077887 */ /* 0x000fe40008000000 */
[----:B------:R-:W-:-:S04]  /*2ce0*/  USEL UR4, UR4, URZ, UP0 ;  /* 0x000000ff04047287 */ /* 0x000fc80008000000 */
[----:B------:R-:W-:Y:S01]  /*2cf0*/  ULEA UR4, UR4, UR37, 0x3 ;  /* 0x0000002504047291 */ /* 0x000fe2000f8e18ff */
[----:B-1----:R-:W-:-:S04]  /*2d00*/  LOP3.LUT R3, R12, UR7, RZ, 0x3c, !PT ;  /* 0x000000070c037c12 */ /* 0x002fc8000f8e3cff */
[----:B------:R-:W-:-:S04]  /*2d10*/  SHF.L.U32 R0, R3, 0x1f, RZ ;  /* 0x0000001f03007819 */ /* 0x000fc800000006ff */
[----:B------:R-:W1:Y:S02]  /*2d20*/  SYNCS.PHASECHK.TRANS64 P0, [UR4+0xa0], R0 ;  /* 0x0000a000ff0075a7 */ /* 0x000e640008001004 */
[----:B-1----:R-:W-:Y:S05]  /*2d30*/  @P0 EXIT ;  /* 0x000000000000094d */ /* 0x002fea0003800000 */
[----:B------:R-:W-:Y:S02]  /*2d40*/  SHF.L.U32 R3, R3, 0x1f, RZ ;  /* 0x0000001f03037819 */ /* 0x000fe400000006ff */
[----:B------:R-:W-:-:S07]  /*2d50*/  MOV R0, UR4 ;  /* 0x0000000400007c02 */ /* 0x000fce0008000f00 */
.L_x_54:
[----:B-1----:R1:W2:Y:S02]  /*2d60*/  SYNCS.PHASECHK.TRANS64.TRYWAIT P0, [R0+URZ+0xa0], R3 ;  /* 0x0000a003000075a7 */ /* 0x0022a400080011ff */
[----:B--2---:R-:W-:Y:S05]  /*2d70*/  @!P0 NANOSLEEP.SYNCS 0x989680 ;  /* 0x009896800000895d */ /* 0x004fea0003900000 */
[----:B------:R-:W2:Y:S02]  /*2d80*/  @!P0 SYNCS.PHASECHK.TRANS64 P0, [R0+URZ+0xa0], R3 ;  /* 0x0000a003000085a7 */ /* 0x000ea400080010ff */
[----:B--2---:R-:W-:Y:S05]  /*2d90*/  @P0 EXIT ;  /* 0x000000000000094d */ /* 0x004fea0003800000 */
[----:B------:R-:W-:Y:S05]  /*2da0*/  BRA `(.L_x_54) ;  /* 0xfffffffc00ec7947 */ /* 0x000fea000383ffff */
.L_x_47:
[----:B------:R-:W-:Y:S05]  /*2db0*/  BRA.U UP4, `(.L_x_55) ;  /* 0x0000001104a07547 */ /* 0x000fea000b800000 */
[----:B------:R-:W-:Y:S01]  /*2dc0*/  UMOV UR6, 0x40 ;  /* 0x0000004000067882 */ /* 0x000fe20000000000 */
[----:B------:R-:W-:Y:S01]  /*2dd0*/  NOP ;  /* 0x0000000000007918 */ /* 0x000fe20000000000 */
[----:B------:R-:W-:Y:S01]  /*2de0*/  ULEA UR6, UR37, UR6, 0x18 ;  /* 0x0000000625067291 */ /* 0x000fe2000f8ec0ff */
[----:B------:R-:W-:Y:S02]  /*2df0*/  UMOV UR7, 0x400 ;  /* 0x0000040000077882 */ /* 0x000fe40000000000 */
[----:B------:R-:W-:-:S06]  /*2e00*/  ULEA UR37, UR37, UR7, 0x18 ;  /* 0x0000000725257291 */ /* 0x000fcc000f8ec0ff */
[----:B------:R-:W1:Y:S02]  /*2e10*/  LDS.U8 R2, [UR6+0x1c] ;  /* 0x00001c06ff027984 */ /* 0x000e640008000000 */
[----:B-1----:R-:W-:-:S13]  /*2e20*/  ISETP.NE.AND P0, PT, R2, RZ, PT ;  /* 0x000000ff0200720c */ /* 0x002fda0003f05270 */
[----:B------:R-:W-:Y:S05]  /*2e30*/  @P0 BRA `(.L_x_56) ;  /* 0x0000000400080947 */ /* 0x000fea0003800000 */
[----:B------:R-:W-:Y:S02]  /*2e40*/  UISETP.NE.U32.AND UP0, UPT, UR5, 0x1, UPT ;  /* 0x000000010500788c */ /* 0x000fe4000bf05070 */
[----:B------:R-:W-:-:S07]  /*2e50*/  UIADD3 UR8, UPT, UPT, UR6, 0x8, URZ ;  /* 0x0000000806087890 */ /* 0x000fce000fffe0ff */
[----:B------:R-:W-:Y:S05]  /*2e60*/  BRA.U !UP0, `(.L_x_57) ;  /* 0x00000001089c7547 */ /* 0x000fea000b800000 */
[----:B------:R-:W-:Y:S01]  /*2e70*/  ELECT P0, URZ, PT ;  /* 0x0000000000ff782f */ /* 0x000fe20003800000 */
[----:B------:R-:W-:-:S12]  /*2e80*/  BSSY B0, `(.L_x_57) ;  /* 0x0000025000007945 */ /* 0x000fd80003800000 */
[----:B------:R-:W-:Y:S05]  /*2e90*/  @!P0 BRA `(.L_x_58) ;  /* 0x00000000008c8947 */ /* 0x000fea0003800000 */
[----:B------:R-:W-:-:S05]  /*2ea0*/  UMOV UR7, 0x10 ;  /* 0x0000001000077882 */ /* 0x000fca0000000000 */
[----:B------:R-:W-:Y:S04]  /*2eb0*/  DEPBAR.LE SB1, 0x36 ;  /* 0x00009d800000791a */ /* 0x000fe80000000000 */
[----:B------:R-:W1:Y:S02]  /*2ec0*/  UTCATOMSWS.2CTA.FIND_AND_SET.ALIGN UP1, UR7, UR7 ;  /* 0x00000007000775e3 */ /* 0x000e640008220800 */
[----:B-1----:R-:W-:Y:S01]  /*2ed0*/  MOV R11, UR7 ;  /* 0x00000007000b7c02 */ /* 0x002fe20008000f00 */
[----:B------:R-:W-:Y:S06]  /*2ee0*/  BRA.U UP1, `(.L_x_59) ;  /* 0x0000000101187547 */ /* 0x000fec000b800000 */
.L_x_60:
[----:B------:R-:W-:Y:S05]  /*2ef0*/  NANOSLEEP 0x64 ;  /* 0x000000640000795d */ /* 0x000fea0003800000 */
[----:B------:R-:W-:-:S05]  /*2f00*/  UMOV UR7, 0x10 ;  /* 0x0000001000077882 */ /* 0x000fca0000000000 */
[----:B------:R-:W-:Y:S04]  /*2f10*/  DEPBAR.LE SB1, 0x36 ;  /* 0x00009d800000791a */ /* 0x000fe80000000000 */
[----:B------:R-:W1:Y:S02]  /*2f20*/  UTCATOMSWS.2CTA.FIND_AND_SET.ALIGN UP1, UR7, UR7 ;  /* 0x00000007000775e3 */ /* 0x000e640008220800 */
[----:B-1----:R-:W-:Y:S01]  /*2f30*/  MOV R11, UR7 ;  /* 0x00000007000b7c02 */ /* 0x002fe20008000f00 */
[----:B------:R-:W-:Y:S05]  /*2f40*/  BRA.U !UP1, `(.L_x_60) ;  /* 0xfffffffd09e87547 */ /* 0x000fea000b83ffff */
.L_x_59:
[----:B------:R-:W1:Y:S01]  /*2f50*/  LDS R5, [UR6+0x10] ;  /* 0x00001006ff057984 */ /* 0x000e620008000800 */
[----:B------:R-:W-:Y:S01]  /*2f60*/  IMAD.U32 R3, RZ, RZ, UR37 ;  /* 0x00000025ff037e24 */ /* 0x000fe2000f8e00ff */
[----:B------:R-:W-:-:S03]  /*2f70*/  MOV R2, UR4 ;  /* 0x0000000400027c02 */ /* 0x000fc60008000f00 */
[----:B------:R-:W-:Y:S01]  /*2f80*/  VIADD R3, R3, 0x140 ;  /* 0x0000014003037836 */ /* 0x000fe20000000000 */
[----:B-1----:R-:W-:-:S04]  /*2f90*/  SHF.L.U32 R5, R5, 0x1f, RZ ;  /* 0x0000001f05057819 */ /* 0x002fc800000006ff */
[----:B------:R-:W1:Y:S02]  /*2fa0*/  SYNCS.PHASECHK.TRANS64.TRYWAIT P0, [UR6+0x8], R5 ;  /* 0x00000805ff0075a7 */ /* 0x000e640008001106 */
[----:B-1----:R-:W-:Y:S05]  /*2fb0*/  @P0 BRA `(.L_x_61) ;  /* 0x0000000000080947 */ /* 0x002fea0003800000 */
[----:B------:R-:W1:Y:S02]  /*2fc0*/  SYNCS.PHASECHK.TRANS64.TRYWAIT P0, [UR6+0x8], R5 ;  /* 0x00000805ff0075a7 */ /* 0x000e640008001106 */
[----:B-1----:R-:W-:Y:S05]  /*2fd0*/  @!P0 BRA `(.L_x_62) ;  /* 0x0000006c00548947 */ /* 0x002fea0003800000 */
.L_x_61:
[----:B-1----:R-:W-:Y:S01]  /*2fe0*/  HFMA2 R4, -RZ, RZ, 0, 5.9604644775390625e-08 ;  /* 0x00000001ff047431 */ /* 0x002fe200000001ff */
[----:B------:R-:W-:Y:S01]  /*2ff0*/  UPRMT UR7, UR4, 0x654, UR8 ;  /* 0x0000065404077896 */ /* 0x000fe20008000008 */
[----:B------:R-:W-:Y:S01]  /*3000*/  IMAD.MOV.U32 R6, RZ, RZ, 0xffff ;  /* 0x0000ffffff067424 */ /* 0x000fe200078e00ff */
[----:B------:R-:W-:Y:S01]  /*3010*/  PRMT R2, R2, 0x654, R3 ;  /* 0x0000065402027816 */ /* 0x000fe20000000003 */
[----:B------:R-:W-:Y:S02]  /*3020*/  IMAD.MOV.U32 R5, RZ, RZ, 0x4 ;  /* 0x00000004ff057424 */ /* 0x000fe400078e00ff */
[----:B------:R-:W-:Y:S01]  /*3030*/  IMAD.SHL.U32 R9, R11, 0x20, RZ ;  /* 0x000000200b097824 */ /* 0x000fe200078e00ff */
[----:B------:R-:W-:Y:S02]  /*3040*/  MOV R3, UR7 ;  /* 0x0000000700037c02 */ /* 0x000fe40008000f00 */
[-C--:B------:R-:W-:Y:S01]  /*3050*/  SHF.L.U32 R7, R6, R11.reuse, RZ ;  /* 0x0000000b06077219 */ /* 0x080fe200000006ff */
[----:B------:R1:W-:Y:S01]  /*3060*/  SYNCS.ARRIVE.TRANS64.RED RZ, [UR7], R5 ;  /* 0x00000005ffff79a7 */ /* 0x0003e20008000407 */
[----:B------:R-:W-:Y:S01]  /*3070*/  SHF.L.U32 R6, R4, R11, RZ ;  /* 0x0000000b04067219 */ /* 0x000fe200000006ff */
[----:B------:R1:W-:Y:S04]  /*3080*/  STS [UR37+0x140], R9 ;  /* 0x00014009ff007988 */ /* 0x0003e80008000825 */
[----:B------:R1:W-:Y:S04]  /*3090*/  STAS [R2.64], R11 ;  /* 0x0000000b02007dbd */ /* 0x0003e8000c0008ff */
[----:B------:R1:W-:Y:S04]  /*30a0*/  ATOMS.OR RZ, [UR6+0x14], R7 ;  /* 0x00001407ffff798c */ /* 0x0003e8000b000006 */
[----:B------:R1:W-:Y:S04]  /*30b0*/  ATOMS.OR RZ, [UR6+0x18], R6 ;  /* 0x00001806ffff798c */ /* 0x0003e8000b000006 */
[----:B------:R1:W-:Y:S02]  /*30c0*/  ATOMS.XOR RZ, [UR6+0x10], R4 ;  /* 0x00001004ffff798c */ /* 0x0003e4000b800006 */
.L_x_58:
[----:B------:R-:W-:Y:S05]  /*30d0*/  BSYNC B0 ;  /* 0x0000000000007941 */ /* 0x000fea0003800000 */
.L_x_57:
[----:B------:R-:W-:Y:S05]  /*30e0*/  BRA.U UP0, `(.L_x_63) ;  /* 0x00000001006c7547 */ /* 0x000fea000b800000 */
[----:B------:R-:W-:-:S03]  /*30f0*/  UMOV UR7, 0xffffffff ;  /* 0xffffffff00077882 */ /* 0x000fc60000000000 */
[----:B------:R-:W-:Y:S05]  /*3100*/  BRA.DIV UR7, `(.L_x_64) ;  /* 0x0000006e07207947 */ /* 0x000fea000b800000 */
[----:B------:R-:W-:-:S13]  /*3110*/  ELECT P6, URZ, PT ;  /* 0x0000000000ff782f */ /* 0x000fda00038c0000 */
.L_x_160:
[----:B------:R-:W-:Y:S05]  /*3120*/  @!P6 BRA `(.L_x_63) ;  /* 0x00000000005ce947 */ /* 0x000fea0003800000 */
[----:B-1----:R-:W1:Y:S02]  /*3130*/  LDS R3, [UR6+0x10] ;  /* 0x00001006ff037984 */ /* 0x002e640008000800 */
[----:B-1----:R-:W-:-:S04]  /*3140*/  SHF.L.U32 R3, R3, 0x1f, RZ ;  /* 0x0000001f03037819 */ /* 0x002fc800000006ff */
[----:B------:R-:W1:Y:S02]  /*3150*/  SYNCS.PHASECHK.TRANS64.TRYWAIT P0, [UR6+0x8], R3 ;  /* 0x00000803ff0075a7 */ /* 0x000e640008001106 */
[----:B-1----:R-:W-:Y:S05]  /*3160*/  @P0 BRA `(.L_x_65) ;  /* 0x0000000000080947 */ /* 0x002fea0003800000 */
[----:B------:R-:W1:Y:S02]  /*3170*/  SYNCS.PHASECHK.TRANS64.TRYWAIT P0, [UR6+0x8], R3 ;  /* 0x00000803ff0075a7 */ /* 0x000e640008001106 */
[----:B-1----:R-:W-:Y:S05]  /*3180*/  @!P0 BRA `(.L_x_66) ;  /* 0x0000006c00208947 */ /* 0x002fea0003800000 */
.L_x_65:
[----:B------:R-:W2:Y:S01]  /*3190*/  LDS R5, [UR37+0x140] ;  /* 0x00014025ff057984 */ /* 0x000ea20008000800 */
[----:B-1----:R-:W-:Y:S02]  /*31a0*/  HFMA2 R2, -RZ, RZ, 0, 5.9604644775390625e-08 ;  /* 0x00000001ff027431 */ /* 0x002fe400000001ff */
[----:B------:R-:W-:Y:S01]  /*31b0*/  IMAD.MOV.U32 R3, RZ, RZ, 0xffff ;  /* 0x0000ffffff037424 */ /* 0x000fe200078e00ff */
[----:B------:R-:W-:Y:S01]  /*31c0*/  UPRMT UR7, UR4, 0x654, UR8 ;  /* 0x0000065404077896 */ /* 0x000fe20008000008 */
[----:B--2---:R-:W-:-:S03]  /*31d0*/  IMAD.SHL.U32 R4, R5, 0x20, RZ ;  /* 0x0000002005047824 */ /* 0x004fc600078e00ff */
[-C--:B------:R-:W-:Y:S02]  /*31e0*/  SHF.L.U32 R3, R3, R5.reuse, RZ ;  /* 0x0000000503037219 */ /* 0x080fe400000006ff */
[----:B------:R-:W-:Y:S01]  /*31f0*/  SHF.L.U32 R5, R2, R5, RZ ;  /* 0x0000000502057219 */ /* 0x000fe200000006ff */
[----:B------:R2:W-:Y:S04]  /*3200*/  STS [UR37+0x140], R4 ;  /* 0x00014004ff007988 */ /* 0x0005e80008000825 */
[----:B------:R2:W-:Y:S04]  /*3210*/  ATOMS.OR RZ, [UR6+0x14], R3 ;  /* 0x00001403ffff798c */ /* 0x0005e8000b000006 */
[----:B------:R2:W-:Y:S01]  /*3220*/  ATOMS.OR RZ, [UR6+0x18], R5 ;  /* 0x00001805ffff798c */ /* 0x0005e2000b000006 */
[----:B------:R-:W-:Y:S03]  /*3230*/  SYNCS.ARRIVE.TRANS64.RED.A1T0 RZ, [UR7], RZ ;  /* 0x000000ffffff79a7 */ /* 0x000fe60008100407 */
[----:B------:R2:W-:Y:S01]  /*3240*/  ATOMS.XOR RZ, [UR6+0x10], R2 ;  /* 0x00001002ffff798c */ /* 0x0005e2000b800006 */
[----:B------:R-:W-:Y:S05]  /*3250*/  BRA `(.L_x_63) ;  /* 0x0000000000107947 */ /* 0x000fea0003800000 */
.L_x_56:
[----:B------:R-:W-:-:S05]  /*3260*/  MOV R2, 0xffffffff ;  /* 0xffffffff00027802 */ /* 0x000fca0000000f00 */
[----:B------:R1:W-:Y:S02]  /*3270*/  STS [UR37+0x140], R2 ;  /* 0x00014002ff007988 */ /* 0x0003e40008000825 */
[----:B-1----:R-:W-:Y:S02]  /*3280*/  MOV R2, 0x32a0 ;  /* 0x000032a000027802 */ /* 0x002fe40000000f00 */
[----:B-----5:R-:W-:Y:S05]  /*3290*/  CALL.REL.NOINC `($__internal_1_$__cuda_sm10x_tcgen05_guardrail_trap_phase_invalid_during_alloc) ;  /* 0x0000007000f07944 */ /* 0x020fea0003c00000 */
.L_x_63:
[----:B------:R-:W-:Y:S05]  /*32a0*/  WARPSYNC.ALL ;  /* 0x0000000000007948 */ /* 0x000fea0003800000 */
[----:B------:R-:W3:Y:S01]  /*32b0*/  S2UR UR8, SR_CgaCtaId ;  /* 0x00000000000879c3 */ /* 0x000ee20000008800 */
[----:B------:R-:W-:Y:S01]  /*32c0*/  UMOV UR6, 0x400 ;  /* 0x0000040000067882 */ /* 0x000fe20000000000 */
[----:B------:R-:W-:-:S06]  /*32d0*/  NOP ;  /* 0x0000000000007918 */ /* 0x000fcc0000000000 */
[----:B------:R-:W-:Y:S06]  /*32e0*/  BAR.ARV 0x6, 0xa0 ;  /* 0x0182800000007b1d */ /* 0x000fec0000002000 */
[----:B------:R-:W-:Y:S01]  /*32f0*/  LOP3.LUT R0, R0, 0xffff, RZ, 0xc0, !PT ;  /* 0x0000ffff00007812 */ /* 0x000fe200078ec0ff */
[----:B-1----:R-:W-:Y:S01]  /*3300*/  IMAD.MOV.U32 R9, RZ, RZ, 0x1 ;  /* 0x00000001ff097424 */ /* 0x002fe200078e00ff */
[----:B------:R-:W-:Y:S01]  /*3310*/  LOP3.LUT R8, R8, 0xffff, RZ, 0xc0, !PT ;  /* 0x0000ffff08087812 */ /* 0x000fe200078ec0ff */
[----:B------:R-:W-:Y:S01]  /*3320*/  UMOV UR22, URZ ;  /* 0x000000ff00167c82 */ /* 0x000fe20008000000 */
[----:B------:R-:W-:Y:S01]  /*3330*/  R2UR UR12, R0 ;  /* 0x00000000000c72ca */ /* 0x000fe200000e0000 */
[----:B------:R-:W-:Y:S01]  /*3340*/  UMOV UR21, URZ ;  /* 0x000000ff00157c82 */ /* 0x000fe20008000000 */
[----:B------:R-:W-:Y:S01]  /*3350*/  R2UR UR13, R8 ;  /* 0x00000000080d72ca */ /* 0x000fe200000e0000 */
[----:B------:R-:W-:Y:S01]  /*3360*/  IMAD.MOV.U32 R8, RZ, RZ, RZ ;  /* 0x000000ffff087224 */ /* 0x000fe200078e00ff */
[----:B------:R-:W-:Y:S01]  /*3370*/  UMOV UR20, URZ ;  /* 0x000000ff00147c82 */ /* 0x000fe20008000000 */
[----:B------:R-:W-:-:S02]  /*3380*/  UISETP.NE.AND UP2, UPT, UR5, URZ, UPT ;  /* 0x000000ff0500728c */ /* 0x000fc4000bf45270 */
[----:B---3--:R-:W-:Y:S01]  /*3390*/  ULEA UR8, UR8, UR6, 0x18 ;  /* 0x0000000608087291 */ /* 0x008fe2000f8ec0ff */
[----:B------:R-:W1:Y:S03]  /*33a0*/  LDCU UR6, c[0x0][0x38c] ;  /* 0x00007180ff0677ac */ /* 0x000e660008000800 */
[----:B------:R-:W-:Y:S02]  /*33b0*/  UIADD3 UR14, UPT, UPT, UR8, 0x6300, URZ ;  /* 0x00006300080e7890 */ /* 0x000fe4000fffe0ff */
[----:B------:R-:W-:-:S03]  /*33c0*/  UIADD3 UR15, UPT, UPT, UR8, 0xa300, URZ ;  /* 0x0000a300080f7890 */ /* 0x000fc6000fffe0ff */
[----:B--2---:R-:W2:Y:S01]  /*33d0*/  LDS R2, [UR8+0x140] ;  /* 0x00014008ff027984 */ /* 0x004ea20008000800 */
[----:B------:R-:W-:Y:S02]  /*33e0*/  USHF.R.U32.HI UR14, URZ, 0x4, UR14 ;  /* 0x00000004ff0e7899 */ /* 0x000fe4000801160e */
[----:B------:R-:W-:Y:S02]  /*33f0*/  USHF.R.U32.HI UR15, URZ, 0x4, UR15 ;  /* 0x00000004ff0f7899 */ /* 0x000fe4000801160f */
[----:B------:R-:W-:Y:S02]  /*3400*/  ULOP3.LUT UR14, UR14, 0x3fff, URZ, 0xc0, !UPT ;  /* 0x00003fff0e0e7892 */ /* 0x000fe4000f8ec0ff */
[----:B------:R-:W-:Y:S02]  /*3410*/  ULOP3.LUT UR15, UR15, 0x3fff, URZ, 0xc0, !UPT ;  /* 0x00003fff0f0f7892 */ /* 0x000fe4000f8ec0ff */
[----:B------:R-:W-:Y:S02]  /*3420*/  ULOP3.LUT UR14, UR14, 0x10000, URZ, 0xfc, !UPT ;  /* 0x000100000e0e7892 */ /* 0x000fe4000f8efcff */
[----:B-1----:R-:W-:-:S02]  /*3430*/  UIADD3 UR6, UPT, UPT, UR6, 0x3f, URZ ;  /* 0x0000003f06067890 */ /* 0x002fc4000fffe0ff */
[----:B------:R-:W-:Y:S02]  /*3440*/  ULOP3.LUT UR15, UR15, 0x10000, URZ, 0xfc, !UPT ;  /* 0x000100000f0f7892 */ /* 0x000fe4000f8efcff */
[----:B------:R-:W-:Y:S01]  /*3450*/  USHF.R.S32.HI UR7, URZ, 0x1f, UR6 ;  /* 0x0000001fff077899 */ /* 0x000fe20008011406 */
[----:B------:R-:W-:Y:S01]  /*3460*/  UMOV UR28, 0x0 ;  /* 0x00000000001c7882 */ /* 0x000fe20000000000 */
[----:B------:R-:W-:Y:S02]  /*3470*/  UMOV UR29, 0x84004a0 ;  /* 0x084004a0001d7882 */ /* 0x000fe40000000000 */
[----:B------:R-:W-:Y:S01]  /*3480*/  ULEA.HI UR7, UR7, UR6, URZ, 0x6 ;  /* 0x0000000607077291 */ /* 0x000fe2000f8f30ff */
[----:B------:R-:W-:Y:S01]  /*3490*/  UMOV UR26, 0x0 ;  /* 0x00000000001a7882 */ /* 0x000fe20000000000 */
[----:B------:R-:W-:Y:S02]  /*34a0*/  UMOV UR27, 0x84004a0 ;  /* 0x084004a0001b7882 */ /* 0x000fe40000000000 */
[----:B------:R-:W-:-:S04]  /*34b0*/  USHF.R.S32.HI UR7, URZ, 0x6, UR7 ;  /* 0x00000006ff077899 */ /* 0x000fc80008011407 */
[----:B------:R-:W-:-:S04]  /*34c0*/  UISETP.LT.AND UP0, UPT, UR7, 0x1, UPT ;  /* 0x000000010700788c */ /* 0x000fc8000bf01270 */
[----:B------:R-:W-:Y:S01]  /*34d0*/  USEL UR23, UR7, 0x1, !UP0 ;  /* 0x0000000107177887 */ /* 0x000fe2000c000000 */
[----:B--2---:R-:W-:Y:S02]  /*34e0*/  R2UR UR24, R2 ;  /* 0x00000000021872ca */ /* 0x004fe400000e0000 */
[----:B------:R-:W-:-:S13]  /*34f0*/  CS2R R2, SRZ ;  /* 0x0000000000027805 */ /* 0x000fda000001ff00 */
.L_x_74:
[C---:B------:R-:W-:Y:S02]  /*3500*/  LEA R0, R8.reuse, UR8, 0x3 ;  /* 0x0000000808007c11 */ /* 0x040fe4000f8e18ff */
[----:B------:R-:W-:Y:S02]  /*3510*/  SHF.L.U32 R5, R3, 0x1f, RZ ;  /* 0x0000001f03057819 */ /* 0x000fe400000006ff */
[----:B------:R-:W-:Y:S02]  /*3520*/  LEA R4, R8, UR8, 0x4 ;  /* 0x0000000808047c11 */ /* 0x000fe4000f8e20ff */
[----:B------:R-:W1:Y:S02]  /*3530*/  SYNCS.PHASECHK.TRANS64.TRYWAIT P0, [R0+URZ+0x90], R5 ;  /* 0x00009005000075a7 */ /* 0x000e6400080011ff */
[----:B-1-34-:R-:W-:Y:S05]  /*3540*/  @!P0 BRA `(.L_x_67) ;  /* 0x0000006800488947 */ /* 0x01afea0003800000 */
.L_x_161:
[----:B-1----:R-:W1:Y:S01]  /*3550*/  LDS.128 R4, [R4+0x120] ;  /* 0x0001200004047984 */ /* 0x002e620000000c00 */
[----:B------:R-:W-:Y:S02]  /*3560*/  VIADD R0, R0, 0xa0 ;  /* 0x000000a000007836 */ /* 0x000fe40000000000 */
[----:B------:R-:W-:Y:S01]  /*3570*/  VIADD R8, R8, 0x1 ;  /* 0x0000000108087836 */ /* 0x000fe20000000000 */
[----:B------:R-:W-:Y:S01]  /*3580*/  @!PT LDS RZ, [RZ] ;  /* 0x00000000fffff984 */ /* 0x000fe20000000800 */
[----:B------:R-:W-:Y:S01]  /*3590*/  @!PT LDS RZ, [RZ] ;  /* 0x00000000fffff984 */ /* 0x000fe20000000800 */
[----:B------:R-:W-:Y:S01]  /*35a0*/  @!PT LDS RZ, [RZ] ;  /* 0x00000000fffff984 */ /* 0x000fe20000000800 */
[----:B------:R-:W-:Y:S01]  /*35b0*/  @!PT LDS RZ, [RZ] ;  /* 0x00000000fffff984 */ /* 0x000fe20000000800 */
[----:B------:R2:W-:Y:S06]  /*35c0*/  MEMBAR.ALL.CTA ;  /* 0x0000000000007992 */ /* 0x0005ec0000008000 */
[----:B--2---:R-:W2:Y:S01]  /*35d0*/  FENCE.VIEW.ASYNC.S ;  /* 0x00000000000073c6 */ /* 0x004ea20000000000 */
[----:B------:R-:W-:-:S04]  /*35e0*/  PRMT R0, RZ, 0x654, R0 ;  /* 0x00000654ff007816 */ /* 0x000fc80000000000 */
[----:B--2---:R2:W-:Y:S01]  /*35f0*/  SYNCS.ARRIVE.TRANS64.RED.A1T0 RZ, [R0+URZ], RZ ;  /* 0x000000ff00ff79a7 */ /* 0x0045e200081004ff */
[----:B-1----:R-:W-:Y:S01]  /*3600*/  LOP3.LUT P1, RZ, R6, 0x1, RZ, 0xc0, !PT ;  /* 0x0000000106ff7812 */ /* 0x002fe2000782c0ff */
[----:B--2---:R-:W-:-:S12]  /*3610*/  BRA.U UP2, `(.L_x_68) ;  /* 0x0000000102e07547 */ /* 0x004fd8000b800000 */
[----:B------:R-:W1:Y:S01]  /*3620*/  LDCU UR6, c[0x0][0x38c] ;  /* 0x00007180ff0677ac */ /* 0x000e620008000800 */
[----:B------:R-:W-:Y:S02]  /*3630*/  PLOP3.LUT P2, PT, PT, PT, PT, 0x80, 0x8 ;  /* 0x000000000008781c */ /* 0x000fe40003f4f070 */
[----:B------:R-:W-:Y:S01]  /*3640*/  SHF.L.U32 R5, R9, 0x1f, RZ ;  /* 0x0000001f09057819 */ /* 0x000fe200000006ff */
[----:B------:R-:W-:Y:S02]  /*3650*/  ULEA UR10, UR22, UR8, 0x3 ;  /* 0x00000008160a7291 */ /* 0x000fe4000f8e18ff */
[----:B------:R-:W-:Y:S02]  /*3660*/  ULEA UR11, UR22, UR24, 0x7 ;  /* 0x00000018160b7291 */ /* 0x000fe4000f8e38ff */
[----:B-1----:R-:W-:-:S06]  /*3670*/  UISETP.GE.AND UP0, UPT, UR6, 0x1, UPT ;  /* 0x000000010600788c */ /* 0x002fcc000bf06270 */
[----:B------:R-:W-:-:S05]  /*3680*/  PLOP3.LUT P0, PT, PT, PT, UP0, 0x80, 0x8 ;  /* 0x000000000008781c */ /* 0x000fca0003f0f008 */
[----:B------:R-:W-:-:S08]  /*3690*/  @UP0 ULEA UR6, UR21, UR8, 0x3 ;  /* 0x0000000815060291 */ /* 0x000fd0000f8e18ff */
[----:B------:R-:W-:-:S04]  /*36a0*/  @P0 SHF.L.U32 R0, R2, 0x1f, RZ ;  /* 0x0000001f02000819 */ /* 0x000fc800000006ff */
[----:B------:R1:W2:Y:S01]  /*36b0*/  @P0 SYNCS.PHASECHK.TRANS64.TRYWAIT P2, [UR6], R0 ;  /* 0x00000000ff0005a7 */ /* 0x0002a20008041106 */
[----:B------:R-:W3:Y:S02]  /*36c0*/  SYNCS.PHASECHK.TRANS64.TRYWAIT P0, [UR10+0xd0], R5 ;  /* 0x0000d005ff0075a7 */ /* 0x000ee4000800110a */
[----:B-123--:R-:W-:Y:S05]  /*36d0*/  @!P0 BRA `(.L_x_69) ;  /* 0x0000006400f88947 */ /* 0x00efea0003800000 */
.L_x_163:
[----:B------:R-:W-:Y:S01]  /*36e0*/  UMOV UR19, UR20 ;  /* 0x0000001400137c82 */ /* 0x000fe20008000000 */
[----:B------:R-:W-:Y:S05]  /*36f0*/  BRA.U !UP0, `(.L_x_70) ;  /* 0x0000000108987547 */ /* 0x000fea000b800000 */
[----:B------:R-:W-:Y:S02]  /*3700*/  UIADD3 UR19, UPT, UPT, UR23, UR20, URZ ;  /* 0x0000001417137290 */ /* 0x000fe4000fffe0ff */
[----:B------:R-:W-:Y:S01]  /*3710*/  UPLOP3.LUT UP3, UPT, UPT, UPT, UPT, 0x40, 0x4 ;  /* 0x000000000004789c */ /* 0x000fe20003f6e870 */
[----:B------:R-:W-:Y:S01]  /*3720*/  UMOV UR18, UR7 ;  /* 0x0000000700127c82 */ /* 0x000fe20008000000 */
[----:B------:R-:W-:-:S09]  /*3730*/  UMOV UR17, UR21 ;  /* 0x0000001500117c82 */ /* 0x000fd20008000000 */
.L_x_73:
[----:B--2---:R-:W-:Y:S01]  /*3740*/  ULEA UR9, UR17, UR8, 0x3 ;  /* 0x0000000811097291 */ /* 0x004fe2000f8e18ff */
[----:B---3--:R-:W-:Y:S11]  /*3750*/  @P2 BRA `(.L_x_71) ;  /* 0x00000000000c2947 */ /* 0x008ff60003800000 */
[----:B-1----:R-:W-:Y:S04]  /*3760*/  SHF.L.U32 R5, R2, 0x1f, RZ ;  /* 0x0000001f02057819 */ /* 0x002fe800000006ff */
[----:B------:R-:W1:Y:S02]  /*3770*/  SYNCS.PHASECHK.TRANS64.TRYWAIT P0, [UR9], R5 ;  /* 0x00000005ff0075a7 */ /* 0x000e640008001109 */
[----:B-1----:R-:W-:Y:S05]  /*3780*/  @!P0 BRA `(.L_x_72) ;  /* 0x0000006400e48947 */ /* 0x002fea0003800000 */
.L_x_71:
[----:B------:R-:W-:Y:S01]  /*3790*/  UISETP.NE.AND UP0, UPT, UR18, 0x1, UPT ;  /* 0x000000011200788c */ /* 0x000fe2000bf05270 */
[----:B------:R-:W-:Y:S01]  /*37a0*/  PLOP3.LUT P2, PT, PT, PT, PT, 0x80, 0x8 ;  /* 0x000000000008781c */ /* 0x000fe20003f4f070 */
[----:B------:R-:W-:Y:S02]  /*37b0*/  UIADD3 UR21, UPT, UPT, UR17, 0x1, URZ ;  /* 0x0000000111157890 */ /* 0x000fe4000fffe0ff */
[----:B------:R-:W-:Y:S02]  /*37c0*/  ULEA UR30, UR17, UR15, 0x9 ;  /* 0x0000000f111e7291 */ /* 0x000fe4000f8e48ff */
[----:B------:R-:W-:Y:S01]  /*37d0*/  UISETP.NE.AND UP1, UPT, UR21, 0x4, UPT ;  /* 0x000000041500788c */ /* 0x000fe2000bf25270 */
[----:B------:R-:W-:Y:S01]  /*37e0*/  PLOP3.LUT P0, PT, PT, PT, UP0, 0x80, 0x8 ;  /* 0x000000000008781c */ /* 0x000fe20003f0f008 */
[----:B------:R-:W-:Y:S02]  /*37f0*/  ULEA UR32, UR17, UR14, 0x8 ;  /* 0x0000000e11207291 */ /* 0x000fe4000f8e40ff */
[----:B------:R-:W-:Y:S02]  /*3800*/  USEL UR16, URZ, 0x1, UP1 ;  /* 0x00000001ff107887 */ /* 0x000fe40008800000 */
[----:B------:R-:W-:Y:S02]  /*3810*/  USEL UR21, UR21, URZ, UP1 ;  /* 0x000000ff15157287 */ /* 0x000fe40008800000 */
[----:B------:R-:W-:Y:S02]  /*3820*/  UIADD3 UR36, UPT, UPT, UR30, 0x2, URZ ;  /* 0x000000021e247890 */ /* 0x000fe4000fffe0ff */
[----:B------:R-:W-:Y:S01]  /*3830*/  @UP0 ULEA UR6, UR21, UR8, 0x3 ;  /* 0x0000000815060291 */ /* 0x000fe2000f8e18ff */
[----:B------:R-:W-:Y:S01]  /*3840*/  LOP3.LUT R2, R2, UR16, RZ, 0x3c, !PT ;  /* 0x0000001002027c12 */ /* 0x000fe2000f8e3cff */
[----:B------:R-:W-:Y:S02]  /*3850*/  UIADD3 UR34, UPT, UPT, UR32, 0x2, URZ ;  /* 0x0000000220227890 */ /* 0x000fe4000fffe0ff */
[----:B------:R-:W-:Y:S01]  /*3860*/  UIADD3 UR9, UPT, UPT, UR9, 0x20, URZ ;  /* 0x0000002009097890 */ /* 0x000fe2000fffe0ff */
[----:B-1----:R-:W-:Y:S01]  /*3870*/  @P0 SHF.L.U32 R0, R2, 0x1f, RZ ;  /* 0x0000001f02000819 */ /* 0x002fe200000006ff */
[----:B------:R-:W-:Y:S01]  /*3880*/  UMOV UR31, 0x80004020 ;  /* 0x80004020001f7882 */ /* 0x000fe20000000000 */
[----:B------:R-:W-:Y:S01]  /*3890*/  UMOV UR33, 0x80004020 ;  /* 0x8000402000217882 */ /* 0x000fe20000000000 */
[----:B------:R-:W-:Y:S01]  /*38a0*/  UMOV UR37, 0x80004020 ;  /* 0x8000402000257882 */ /* 0x000fe20000000000 */
[----:B------:R2:W3:Y:S01]  /*38b0*/  @P0 SYNCS.PHASECHK.TRANS64.TRYWAIT P2, [UR6], R0 ;  /* 0x00000000ff0005a7 */ /* 0x0004e20008041106 */
[----:B------:R-:W-:Y:S01]  /*38c0*/  UIADD3 UR20, UPT, UPT, UR20, 0x1, URZ ;  /* 0x0000000114147890 */ /* 0x000fe2000fffe0ff */
[----:B------:R2:W-:Y:S01]  /*38d0*/  UTCIMMA.2CTA gdesc[UR32], gdesc[UR30], tmem[UR11], tmem[UR28], idesc[UR29], UP3 ;  /* 0x00ff1c1e200075ea */ /* 0x0005e20009a0010b */
[----:B------:R-:W-:Y:S02]  /*38e0*/  UIADD3 UR18, UPT, UPT, UR18, -0x1, URZ ;  /* 0xffffffff12127890 */ /* 0x000fe4000fffe0ff */
[----:B------:R-:W-:Y:S02]  /*38f0*/  UISETP.NE.AND UP0, UPT, UR20, UR19, UPT ;  /* 0x000000131400728c */ /* 0x000fe4000bf05270 */
[----:B------:R-:W-:Y:S01]  /*3900*/  UPLOP3.LUT UP3, UPT, UPT, UPT, UPT, 0x80, 0x8 ;  /* 0x000000000008789c */ /* 0x000fe20003f6f070 */
[----:B------:R-:W-:Y:S01]  /*3910*/  UMOV UR35, 0x80004020 ;  /* 0x8000402000237882 */ /* 0x000fe20000000000 */
[----:B------:R-:W-:Y:S01]  /*3920*/  UMOV UR17, UR21 ;  /* 0x0000001500117c82 */ /* 0x000fe20008000000 */
[----:B------:R2:W-:Y:S01]  /*3930*/  UTCIMMA.2CTA gdesc[UR34], gdesc[UR36], tmem[UR11], tmem[UR26], idesc[UR27], UPT ;  /* 0x00ff1a24220075ea */ /* 0x0005e2000ba0010b */
[----:B------:R2:W-:Y:S03]  /*3940*/  UTCBAR.2CTA.MULTICAST [UR9], URZ, UR13 ;  /* 0x000000ff090073e9 */ /* 0x0005e6000820080d */
[----:B------:R-:W-:Y:S05]  /*3950*/  BRA.U UP0, `(.L_x_73) ;  /* 0xfffffffd00787547 */ /* 0x000fea000b83ffff */
.L_x_70:
[----:B------:R-:W-:Y:S01]  /*3960*/  UIADD3 UR10, UPT, UPT, UR10, 0xb0, URZ ;  /* 0x000000b00a0a7890 */ /* 0x000fe2000fffe0ff */
[----:B------:R-:W-:-:S08]  /*3970*/  UMOV UR20, UR19 ;  /* 0x0000001300147c82 */ /* 0x000fd00008000000 */
[----:B------:R4:W-:Y:S01]  /*3980*/  UTCBAR.2CTA.MULTICAST [UR10], URZ, UR12 ;  /* 0x000000ff0a0073e9 */ /* 0x0009e2000820080c */
[----:B------:R-:W-:Y:S02]  /*3990*/  NOP ;  /* 0x0000000000007918 */ /* 0x000fe40000000000 */
.L_x_68:
[----:B------:R-:W-:Y:S01]  /*39a0*/  UIADD3 UR22, UPT, UPT, UR22, 0x1, URZ ;  /* 0x0000000116167890 */ /* 0x000fe2000fffe0ff */
[----:B------:R-:W-:-:S03]  /*39b0*/  ISETP.NE.AND P0, PT, R8, 0x2, PT ;  /* 0x000000020800780c */ /* 0x000fc60003f05270 */
[----:B------:R-:W-:Y:S01]  /*39c0*/  UISETP.NE.AND UP0, UPT, UR22, 0x4, UPT ;  /* 0x000000041600788c */ /* 0x000fe2000bf05270 */
[----:B-12---:R-:W-:Y:S02]  /*39d0*/  SEL R0, RZ, 0x1, P0 ;  /* 0x00000001ff007807 */ /* 0x006fe40000000000 */
[----:B------:R-:W-:Y:S01]  /*39e0*/  SEL R8, R8, RZ, P0 ;  /* 0x000000ff08087207 */ /* 0x000fe20000000000 */
[----:B------:R-:W-:Y:S01]  /*39f0*/  USEL UR6, URZ, 0x1, UP0 ;  /* 0x00000001ff067887 */ /* 0x000fe20008000000 */
[----:B------:R-:W-:Y:S01]  /*3a00*/  LOP3.LUT R3, R3, R0, RZ, 0x3c, !PT ;  /* 0x0000000003037212 */ /* 0x000fe200078e3cff */
[----:B------:R-:W-:-:S04]  /*3a10*/  USEL UR22, UR22, URZ, UP0 ;  /* 0x000000ff16167287 */ /* 0x000fc80008000000 */
[----:B------:R-:W-:Y:S01]  /*3a20*/  LOP3.LUT R9, R9, UR6, RZ, 0x3c, !PT ;  /* 0x0000000609097c12 */ /* 0x000fe2000f8e3cff */
[----:B------:R-:W-:Y:S07]  /*3a30*/  @P1 BRA `(.L_x_74) ;  /* 0xfffffff800b01947 */ /* 0x000fee000383ffff */
[----:B------:R-:W1:Y:S01]  /*3a40*/  S2UR UR6, SR_CgaCtaId ;  /* 0x00000000000679c3 */ /* 0x000e620000008800 */
[----:B------:R-:W-:Y:S01]  /*3a50*/  ELECT P0, URZ, PT ;  /* 0x0000000000ff782f */ /* 0x000fe20003800000 */
[----:B------:R-:W-:Y:S01]  /*3a60*/  HFMA2 R0, -RZ, RZ, 0, 5.9604644775390625e-08 ;  /* 0x00000001ff007431 */ /* 0x000fe200000001ff */
[----:B------:R-:W-:-:S05]  /*3a70*/  UMOV UR7, 0x40 ;  /* 0x0000004000077882 */ /* 0x000fca0000000000 */
[----:B------:R-:W-:Y:S01]  /*3a80*/  UVIRTCOUNT.DEALLOC.SMPOOL 0x80 ;  /* 0x000000800000784c */ /* 0x000fe20000000000 */
[----:B------:R-:W-:Y:S02]  /*3a90*/  UISETP.NE.AND UP0, UPT, UR5, URZ, UPT ;  /* 0x000000ff0500728c */ /* 0x000fe4000bf05270 */
[----:B-1----:R-:W-:-:S09]  /*3aa0*/  ULEA UR6, UR6, UR7, 0x18 ;  /* 0x0000000706067291 */ /* 0x002fd2000f8ec0ff */
[----:B------:R1:W-:Y:S01]  /*3ab0*/  @P0 STS.U8 [UR6+0x1c], R0 ;  /* 0x00001c00ff000988 */ /* 0x0003e20008000006 */
[----:B------:R-:W-:Y:S05]  /*3ac0*/  BRA.U UP0, `(.L_x_75) ;  /* 0x0000000100a07547 */ /* 0x000fea000b800000 */
[----:B------:R-:W-:Y:S01]  /*3ad0*/  UIADD3 UR5, UPT, UPT, UR8, 0xd0, URZ ;  /* 0x000000d008057890 */ /* 0x000fe2000fffe0ff */
[----:B------:R-:W-:-:S03]  /*3ae0*/  SHF.L.U32 R3, R9, 0x1f, RZ ;  /* 0x0000001f09037819 */ /* 0x000fc600000006ff */
[----:B------:R-:W-:-:S09]  /*3af0*/  ULEA UR7, UR22, UR5, 0x3 ;  /* 0x0000000516077291 */ /* 0x000fd2000f8e18ff */
[----:B------:R-:W2:Y:S02]  /*3b00*/  SYNCS.PHASECHK.TRANS64.TRYWAIT P0, [UR7], R3 ;  /* 0x00000003ff0075a7 */ /* 0x000ea40008001107 */
[----:B--2---:R-:W-:Y:S05]  /*3b10*/  @!P0 BRA `(.L_x_76) ;  /* 0x0000006400188947 */ /* 0x004fea0003800000 */
.L_x_166:
[----:B------:R-:W-:-:S04]  /*3b20*/  UIADD3 UR9, UPT, UPT, UR22, 0x1, URZ ;  /* 0x0000000116097890 */ /* 0x000fc8000fffe0ff */
[----:B------:R-:W-:-:S04]  /*3b30*/  UISETP.NE.AND UP1, UPT, UR9, 0x4, UPT ;  /* 0x000000040900788c */ /* 0x000fc8000bf25270 */
[----:B----4-:R-:W-:Y:S02]  /*3b40*/  USEL UR10, URZ, 0x1, UP1 ;  /* 0x00000001ff0a7887 */ /* 0x010fe40008800000 */
[----:B------:R-:W-:-:S04]  /*3b50*/  USEL UR9, UR9, URZ, UP1 ;  /* 0x000000ff09097287 */ /* 0x000fc80008800000 */
[----:B------:R-:W-:Y:S01]  /*3b60*/  ULEA UR7, UR9, UR5, 0x3 ;  /* 0x0000000509077291 */ /* 0x000fe2000f8e18ff */
[----:B------:R-:W-:-:S04]  /*3b70*/  LOP3.LUT R2, R9, UR10, RZ, 0x3c, !PT ;  /* 0x0000000a09027c12 */ /* 0x000fc8000f8e3cff */
[----:B-1----:R-:W-:-:S04]  /*3b80*/  SHF.L.U32 R3, R2, 0x1f, RZ ;  /* 0x0000001f02037819 */ /* 0x002fc800000006ff */
[----:B------:R-:W1:Y:S02]  /*3b90*/  SYNCS.PHASECHK.TRANS64.TRYWAIT P0, [UR7], R3 ;  /* 0x00000003ff0075a7 */ /* 0x000e640008001107 */
[----:B-1----:R-:W-:Y:S05]  /*3ba0*/  @!P0 BRA `(.L_x_77) ;  /* 0x00000064000c8947 */ /* 0x002fea0003800000 */
.L_x_168:
        /* <DEDUP_REMOVED lines=9> */
.L_x_170:
[----:B------:R-:W-:-:S04]  /*3c40*/  UIADD3 UR9, UPT, UPT, UR9, 0x1, URZ ;  /* 0x0000000109097890 */ /* 0x000fc8000fffe0ff */
[----:B------:R-:W-:-:S04]  /*3c50*/  UISETP.NE.AND UP1, UPT, UR9, 0x4, UPT ;  /* 0x000000040900788c */ /* 0x000fc8000bf25270 */
[----:B------:R-:W-:Y:S02]  /*3c60*/  USEL UR7, URZ, 0x1, UP1 ;  /* 0x00000001ff077887 */ /* 0x000fe40008800000 */
[----:B------:R-:W-:-:S04]  /*3c70*/  USEL UR9, UR9, URZ, UP1 ;  /* 0x000000ff09097287 */ /* 0x000fc80008800000 */
[----:B------:R-:W-:Y:S01]  /*3c80*/  ULEA UR9, UR9, UR5, 0x3 ;  /* 0x0000000509097291 */ /* 0x000fe2000f8e18ff */
[----:B-1----:R-:W-:-:S04]  /*3c90*/  LOP3.LUT R3, R2, UR7, RZ, 0x3c, !PT ;  /* 0x0000000702037c12 */ /* 0x002fc8000f8e3cff */
[----:B------:R-:W-:Y:S01]  /*3ca0*/  SHF.L.U32 R3, R3, 0x1f, RZ ;  /* 0x0000001f03037819 */ /* 0x000fe200000006ff */
[----:B------:R-:W-:-:S04]  /*3cb0*/  IMAD.U32 R0, RZ, RZ, UR9 ;  /* 0x00000009ff007e24 */ /* 0x000fc8000f8e00ff */
[----:B------:R1:W2:Y:S03]  /*3cc0*/  SYNCS.PHASECHK.TRANS64.TRYWAIT P0, [R0+URZ], R3 ;  /* 0x00000003000075a7 */ /* 0x0002a600080011ff */
[----:B--2---:R-:W-:Y:S05]  /*3cd0*/  @!P0 NANOSLEEP.SYNCS 0x989680 ;  /* 0x009896800000895d */ /* 0x004fea0003900000 */
[----:B------:R-:W2:Y:S02]  /*3ce0*/  @!P0 SYNCS.PHASECHK.TRANS64 P0, [R0+URZ], R3 ;  /* 0x00000003000085a7 */ /* 0x000ea400080010ff */
[----:B--2---:R-:W-:Y:S05]  /*3cf0*/  @P0 BRA `(.L_x_79) ;  /* 0x0000000000200947 */ /* 0x004fea0003800000 */
.L_x_80:
[----:B--2---:R2:W4:Y:S02]  /*3d00*/  SYNCS.PHASECHK.TRANS64.TRYWAIT P0, [R0+URZ], R3 ;  /* 0x00000003000075a7 */ /* 0x00452400080011ff */
[----:B----4-:R-:W-:Y:S05]  /*3d10*/  @!P0 NANOSLEEP.SYNCS 0x989680 ;  /* 0x009896800000895d */ /* 0x010fea0003900000 */
[----:B------:R-:W4:Y:S02]  /*3d20*/  @!P0 SYNCS.PHASECHK.TRANS64 P0, [R0+URZ], R3 ;  /* 0x00000003000085a7 */ /* 0x000f2400080010ff */
[----:B----4-:R-:W-:Y:S05]  /*3d30*/  @!P0 BRA `(.L_x_80) ;  /* 0xfffffffc00f08947 */ /* 0x010fea000383ffff */
[----:B------:R-:W-:Y:S05]  /*3d40*/  BRA `(.L_x_79) ;  /* 0x00000000000c7947 */ /* 0x000fea0003800000 */
.L_x_75:
[----:B------:R-:W-:-:S04]  /*3d50*/  UIADD3 UR5, UPT, UPT, UR8, 0x110, URZ ;  /* 0x0000011008057890 */ /* 0x000fc8000fffe0ff */
[----:B------:R-:W-:-:S09]  /*3d60*/  UPRMT UR5, UR4, 0x654, UR5 ;  /* 0x0000065404057896 */ /* 0x000fd20008000005 */
[----:B------:R-:W-:Y:S03]  /*3d70*/  SYNCS.ARRIVE.TRANS64.RED.A1T0 RZ, [UR5], RZ ;  /* 0x000000ffffff79a7 */ /* 0x000fe60008100405 */
.L_x_79:
[----:B-12---:R-:W-:Y:S01]  /*3d80*/  SHF.L.U32 R3, RZ, 0x1f, RZ ;  /* 0x0000001fff037819 */ /* 0x006fe200000006ff */
[----:B------:R-:W-:Y:S01]  /*3d90*/  UIADD3 UR5, UPT, UPT, UR8, 0x110, URZ ;  /* 0x0000011008057890 */ /* 0x000fe2000fffe0ff */
[----:B------:R-:W-:Y:S02]  /*3da0*/  PLOP3.LUT P0, PT, PT, PT, UP0, 0x80, 0x8 ;  /* 0x000000000008781c */ /* 0x000fe40003f0f008 */
[----:B------:R-:W1:Y:S02]  /*3db0*/  SYNCS.PHASECHK.TRANS64.TRYWAIT P1, [UR8+0x110], R3 ;  /* 0x00011003ff0075a7 */ /* 0x000e640008021108 */
[----:B-1----:R-:W-:Y:S09]  /*3dc0*/  @!P1 BRA `(.L_x_81) ;  /* 0x0000006000b49947 */ /* 0x002ff20003800000 */
.L_x_172:
[----:B------:R-:W-:Y:S01]  /*3dd0*/  @!UP0 UPRMT UR5, UR4, 0x654, UR5 ;  /* 0x0000065404058896 */ /* 0x000fe20008000005 */
[----:B------:R-:W-:Y:S02]  /*3de0*/  UMOV UR8, 0xffff ;  /* 0x0000ffff00087882 */ /* 0x000fe40000000000 */
[----:B------:R-:W-:-:S06]  /*3df0*/  UMOV UR4, 0x1 ;  /* 0x0000000100047882 */ /* 0x000fcc0000000000 */
[----:B------:R-:W-:Y:S01]  /*3e00*/  @!P0 SYNCS.ARRIVE.TRANS64.RED.A1T0 RZ, [UR5], RZ ;  /* 0x000000ffffff89a7 */ /* 0x000fe20008100405 */
[----:B------:R-:W-:Y:S01]  /*3e10*/  NOP ;  /* 0x0000000000007918 */ /* 0x000fe20000000000 */
[----:B-1----:R-:W1:Y:S01]  /*3e20*/  LDS R0, [UR6+0x14] ;  /* 0x00001406ff007984 */ /* 0x002e620008000800 */
[----:B------:R-:W-:-:S04]  /*3e30*/  ULOP3.LUT UR5, UR24, 0xffff, URZ, 0xc0, !UPT ;  /* 0x0000ffff18057892 */ /* 0x000fc8000f8ec0ff */
[----:B------:R-:W-:-:S04]  /*3e40*/  USHF.R.U32.HI UR5, URZ, 0x5, UR5 ;  /* 0x00000005ff057899 */ /* 0x000fc80008011605 */
[----:B------:R-:W-:Y:S02]  /*3e50*/  USHF.L.U32 UR8, UR8, UR5, URZ ;  /* 0x0000000508087299 */ /* 0x000fe400080006ff */
[----:B------:R-:W-:-:S04]  /*3e60*/  USHF.L.U32 UR4, UR4, UR5, URZ ;  /* 0x0000000504047299 */ /* 0x000fc800080006ff */
[----:B-1----:R-:W-:-:S04]  /*3e70*/  LOP3.LUT R0, R0, UR8, RZ, 0xc0, !PT ;  /* 0x0000000800007c12 */ /* 0x002fc8000f8ec0ff */
[----:B------:R-:W-:-:S13]  /*3e80*/  ISETP.NE.AND P0, PT, R0, UR8, PT ;  /* 0x0000000800007c0c */ /* 0x000fda000bf05270 */
[----:B------:R-:W-:Y:S05]  /*3e90*/  @P0 BRA `(.L_x_82) ;  /* 0x0000000000580947 */ /* 0x000fea0003800000 */
[----:B------:R-:W1:Y:S02]  /*3ea0*/  LDS R0, [UR6+0x18] ;  /* 0x00001806ff007984 */ /* 0x000e640008000800 */
[----:B-1----:R-:W-:-:S04]  /*3eb0*/  LOP3.LUT R0, R0, UR4, RZ, 0xc0, !PT ;  /* 0x0000000400007c12 */ /* 0x002fc8000f8ec0ff */
[----:B------:R-:W-:-:S13]  /*3ec0*/  ISETP.NE.AND P0, PT, R0, UR4, PT ;  /* 0x0000000400007c0c */ /* 0x000fda000bf05270 */
[----:B------:R-:W-:Y:S05]  /*3ed0*/  @P0 BRA `(.L_x_83) ;  /* 0x00000000003c0947 */ /* 0x000fea0003800000 */
[----:B------:R-:W1:Y:S01]  /*3ee0*/  S2R R2, SR_LANEID ;  /* 0x0000000000027919 */ /* 0x000e620000000000 */
[----:B------:R-:W-:Y:S01]  /*3ef0*/  ULOP3.LUT UR8, URZ, UR8, URZ, 0x33, !UPT ;  /* 0x00000008ff087292 */ /* 0x000fe2000f8e33ff */
[----:B------:R-:W-:Y:S01]  /*3f00*/  LOP3.LUT R4, RZ, UR4, RZ, 0x33, !PT ;  /* 0x00000004ff047c12 */ /* 0x000fe2000f8e33ff */
[----:B------:R-:W-:Y:S02]  /*3f10*/  VOTEU.ANY UR7, UPT, PT ;  /* 0x0000000000077886 */ /* 0x000fe400038e0100 */
[----:B------:R-:W-:Y:S01]  /*3f20*/  UFLO.U32 UR7, UR7 ;  /* 0x00000007000772bd */ /* 0x000fe200080e0000 */
[----:B------:R-:W2:Y:S01]  /*3f30*/  REDUX UR4, R4 ;  /* 0x00000000040473c4 */ /* 0x000ea20000000000 */
[----:B------:R-:W-:-:S06]  /*3f40*/  IMAD.U32 R0, RZ, RZ, UR8 ;  /* 0x00000008ff007e24 */ /* 0x000fcc000f8e00ff */
[----:B------:R1:W-:Y:S01]  /*3f50*/  UTCATOMSWS.AND URZ, UR8 ;  /* 0x0000000800ff79e3 */ /* 0x0003e20008000000 */
[----:B------:R-:W3:Y:S01]  /*3f60*/  REDUX UR5, R0 ;  /* 0x00000000000573c4 */ /* 0x000ee20000000000 */
[----:B-1----:R-:W-:Y:S01]  /*3f70*/  ISETP.EQ.U32.AND P0, PT, R2, UR7, PT ;  /* 0x0000000702007c0c */ /* 0x002fe2000bf02070 */
[----:B--2---:R-:W-:Y:S01]  /*3f80*/  IMAD.U32 R2, RZ, RZ, UR4 ;  /* 0x00000004ff027e24 */ /* 0x004fe2000f8e00ff */
[----:B---3--:R-:W-:-:S11]  /*3f90*/  MOV R3, UR5 ;  /* 0x0000000500037c02 */ /* 0x008fd60008000f00 */
[----:B------:R1:W-:Y:S04]  /*3fa0*/  @P0 ATOMS.AND RZ, [UR6+0x14], R3 ;  /* 0x00001403ffff098c */ /* 0x0003e8000a800006 */
[----:B------:R1:W-:Y:S01]  /*3fb0*/  @P0 ATOMS.AND RZ, [UR6+0x18], R2 ;  /* 0x00001802ffff098c */ /* 0x0003e2000a800006 */
[----:B------:R-:W-:Y:S05]  /*3fc0*/  BRA `(.L_x_84) ;  /* 0x0000000000147947 */ /* 0x000fea0003800000 */
.L_x_83:
[----:B------:R-:W-:Y:S02]  /*3fd0*/  MOV R2, 0x3ff0 ;  /* 0x00003ff000027802 */ /* 0x000fe40000000f00 */
[----:B---345:R-:W-:Y:S05]  /*3fe0*/  CALL.REL.NOINC `($__internal_0_$__cuda_sm10x_tcgen05_guardrail_trap_col_being_dealloced_not_returned_by_alloc) ;  /* 0x0000006400907944 */ /* 0x038fea0003c00000 */
[----:B------:R-:W-:Y:S05]  /*3ff0*/  BRA `(.L_x_84) ;  /* 0x0000000000087947 */ /* 0x000fea0003800000 */
.L_x_82:
[----:B------:R-:W-:Y:S02]  /*4000*/  MOV R2, 0x4020 ;  /* 0x0000402000027802 */ /* 0x000fe40000000f00 */
[----:B---345:R-:W-:Y:S05]  /*4010*/  CALL.REL.NOINC `($__internal_2_$__cuda_sm10x_tcgen05_guardrail_trap_unallocated_columns_being_dealloced) ;  /* 0x00000064009c7944 */ /* 0x038fea0003c00000 */
.L_x_84:
[----:B------:R-:W-:Y:S01]  /*4020*/  NOP ;  /* 0x0000000000007918 */ /* 0x000fe20000000000 */
[----:B----4-:R-:W-:Y:S05]  /*4030*/  EXIT ;  /* 0x000000000000794d */ /* 0x010fea0003800000 */
.L_x_55:
[----:B------:R-:W-:-:S09]  /*4040*/  UISETP.NE.OR UP5, UPT, UR10, 0x3, !UP5 ;  /* 0x000000030a00788c */ /* 0x000fd2000efa5670 */
[----:B------:R-:W-:Y:S05]  /*4050*/  BRA.U UP5, `(.L_x_85) ;  /* 0x0000001105787547 */ /* 0x000fea000b800000 */
[----:B------:R-:W1:Y:S01]  /*4060*/  LDC R0, c[0x0][0xb30] ;  /* 0x0002cc00ff007b82 */ /* 0x000e620000000800 */
[----:B------:R-:W2:Y:S01]  /*4070*/  LDCU.64 UR8, c[0x0][0x888] ;  /* 0x00011100ff0877ac */ /* 0x000ea20008000a00 */
[----:B------:R-:W-:Y:S02]  /*4080*/  HFMA2 R29, -RZ, RZ, 0, 0 ;  /* 0x00000000ff1d7431 */ /* 0x000fe400000001ff */
[----:B------:R-:W-:Y:S01]  /*4090*/  IMAD.MOV.U32 R31, RZ, RZ, 0x1 ;  /* 0x00000001ff1f7424 */ /* 0x000fe200078e00ff */
[----:B------:R-:W-:Y:S01]  /*40a0*/  MOV R23, 0x1000 ;  /* 0x0000100000177802 */ /* 0x000fe20000000f00 */
[----:B------:R-:W3:Y:S01]  /*40b0*/  LDCU.64 UR4, c[0x0][0x890] ;  /* 0x00011200ff0477ac */ /* 0x000ee20008000a00 */
[----:B------:R-:W-:Y:S01]  /*40c0*/  IMAD.MOV.U32 R30, RZ, RZ, RZ ;  /* 0x000000ffff1e7224 */ /* 0x000fe200078e00ff */
[----:B------:R-:W4:Y:S01]  /*40d0*/  LDC R19, c[0x0][0x370] ;  /* 0x0000dc00ff137b82 */ /* 0x000f220000000800 */
[----:B------:R-:W-:Y:S01]  /*40e0*/  UMOV UR7, 0x400 ;  /* 0x0000040000077882 */ /* 0x000fe20000000000 */
[----:B------:R-:W-:-:S02]  /*40f0*/  UPLOP3.LUT UP1, UPT, UPT, UPT, UPT, 0x40, 0x4 ;  /* 0x000000000004789c */ /* 0x000fc40003f2e870 */
[----:B------:R-:W-:-:S04]  /*4100*/  ULEA UR7, UR37, UR7, 0x18 ;  /* 0x0000000725077291 */ /* 0x000fc8000f8ec0ff */
[----:B------:R-:W4:Y:S01]  /*4110*/  LDC R2, c[0x0][0xb0c] ;  /* 0x0002c300ff027b82 */ /* 0x000f220000000800 */
[----:B------:R-:W-:Y:S02]  /*4120*/  UIADD3 UR13, UPT, UPT, UR7, 0x58, URZ ;  /* 0x00000058070d7890 */ /* 0x000fe4000fffe0ff */
[----:B--2---:R-:W-:Y:S02]  /*4130*/  UISETP.NE.U32.AND UP3, UPT, UR8, URZ, UPT ;  /* 0x000000ff0800728c */ /* 0x004fe4000bf65070 */
[----:B------:R-:W-:Y:S02]  /*4140*/  UIADD3 UR41, UPT, UPT, UR7, 0x40, URZ ;  /* 0x0000004007297890 */ /* 0x000fe4000fffe0ff */
[----:B---3--:R-:W-:Y:S01]  /*4150*/  UISETP.NE.U32.AND UP4, UPT, UR4, URZ, UPT ;  /* 0x000000ff0400728c */ /* 0x008fe2000bf85070 */
[----:B------:R-:W2:Y:S01]  /*4160*/  LDC R18, c[0x0][0xb20] ;  /* 0x0002c800ff127b82 */ /* 0x000ea20000000800 */
[----:B-1----:R-:W-:Y:S01]  /*4170*/  ISETP.NE.AND P1, PT, R0, 0x1, PT ;  /* 0x000000010000780c */ /* 0x002fe20003f25270 */
[----:B------:R-:W-:-:S02]  /*4180*/  UISETP.NE.AND.EX UP3, UPT, UR9, URZ, UPT, UP3 ;  /* 0x000000ff0900728c */ /* 0x000fc4000bf65330 */
[----:B------:R-:W-:Y:S02]  /*4190*/  UIADD3 UR33, UPT, UPT, UR7, 0x48, URZ ;  /* 0x0000004807217890 */ /* 0x000fe4000fffe0ff */
[----:B------:R-:W-:Y:S02]  /*41a0*/  UIADD3 UR25, UPT, UPT, UR7, 0x50, URZ ;  /* 0x0000005007197890 */ /* 0x000fe4000fffe0ff */
[----:B------:R-:W1:Y:S01]  /*41b0*/  LDC.64 R32, c[0x0][0x348] ;  /* 0x0000d200ff207b82 */ /* 0x000e620000000a00 */
[----:B------:R-:W-:Y:S02]  /*41c0*/  UPRMT UR13, UR37, 0x654, UR13 ;  /* 0x00000654250d7896 */ /* 0x000fe4000800000d */
[----:B------:R-:W-:-:S05]  /*41d0*/  UISETP.NE.AND.EX UP4, UPT, UR5, URZ, UPT, UP4 ;  /* 0x000000ff0500728c */ /* 0x000fca000bf85340 */
[----:B------:R-:W3:Y:S08]  /*41e0*/  LDC.64 R16, c[0x0][0xb10] ;  /* 0x0002c400ff107b82 */ /* 0x000ef00000000a00 */
[----:B------:R-:W1:Y:S08]  /*41f0*/  LDC.64 R6, c[0x0][0xb18] ;  /* 0x0002c600ff067b82 */ /* 0x000e700000000a00 */
[----:B------:R-:W1:Y:S08]  /*4200*/  LDC.64 R4, c[0x0][0xb28] ;  /* 0x0002ca00ff047b82 */ /* 0x000e700000000a00 */
[----:B--2-4-:R-:W1:Y:S02]  /*4210*/  LDC R22, c[0x0][0x374] ;  /* 0x0000dd00ff167b82 */ /* 0x014e640000000800 */
.L_x_96:
[C---:B------:R-:W-:Y:S02]  /*4220*/  LEA R0, R30.reuse, UR7, 0x3 ;  /* 0x000000071e007c11 */ /* 0x040fe4000f8e18ff */
[----:B------:R-:W-:Y:S02]  /*4230*/  SHF.L.U32 R3, R29, 0x1f, RZ ;  /* 0x0000001f1d037819 */ /* 0x000fe400000006ff */
[----:B------:R-:W-:Y:S02]  /*4240*/  LEA R24, R30, UR7, 0x4 ;  /* 0x000000071e187c11 */ /* 0x000fe4000f8e20ff */
[----:B--2---:R-:W2:Y:S02]  /*4250*/  SYNCS.PHASECHK.TRANS64.TRYWAIT P0, [R0+URZ+0x90], R3 ;  /* 0x00009003000075a7 */ /* 0x004ea400080011ff */
[----:B--2---:R-:W-:Y:S05]  /*4260*/  @!P0 BRA `(.L_x_86) ;  /* 0x0000005c00a48947 */ /* 0x004fea0003800000 */
.L_x_173:
[----:B------:R-:W-:Y:S01]  /*4270*/  ISETP.GE.AND P0, PT, R40, 0x1, PT ;  /* 0x000000012800780c */ /* 0x000fe20003f06270 */
[----:B------:R-:W4:Y:S01]  /*4280*/  LDS.128 R24, [R24+0x120] ;  /* 0x0001200018187984 */ /* 0x000f220000000c00 */
[----:B--2---:R-:W-:Y:S01]  /*4290*/  VIADD R0, R0, 0xa0 ;  /* 0x000000a000007836 */ /* 0x004fe20000000000 */
[----:B------:R-:W-:Y:S01]  /*42a0*/  @!PT LDS RZ, [RZ] ;  /* 0x00000000fffff984 */ /* 0x000fe20000000800 */
[----:B------:R-:W-:Y:S01]  /*42b0*/  @!PT LDS RZ, [RZ] ;  /* 0x00000000fffff984 */ /* 0x000fe20000000800 */
[----:B------:R-:W-:Y:S01]  /*42c0*/  @!PT LDS RZ, [RZ] ;  /* 0x00000000fffff984 */ /* 0x000fe20000000800 */
[----:B------:R-:W-:Y:S01]  /*42d0*/  @!PT LDS RZ, [RZ] ;  /* 0x00000000fffff984 */ /* 0x000fe20000000800 */
[----:B------:R2:W-:Y:S06]  /*42e0*/  MEMBAR.ALL.CTA ;  /* 0x0000000000007992 */ /* 0x0005ec0000008000 */
[----:B--2---:R-:W2:Y:S01]  /*42f0*/  FENCE.VIEW.ASYNC.S ;  /* 0x00000000000073c6 */ /* 0x004ea20000000000 */
[----:B------:R-:W-:Y:S04]  /*4300*/  PRMT R0, RZ, 0x654, R0 ;  /* 0x00000654ff007816 */ /* 0x000fe80000000000 */
[----:B--2---:R2:W-:Y:S01]  /*4310*/  SYNCS.ARRIVE.TRANS64.RED.A1T0 RZ, [R0+URZ], RZ ;  /* 0x000000ff00ff79a7 */ /* 0x0045e200081004ff */
[----:B----4-:R-:W-:Y:S11]  /*4320*/  LOP3.LUT P3, RZ, R26, 0x1, RZ, 0xc0, !PT ;  /* 0x000000011aff7812 */ /* 0x010ff6000786c0ff */
[----:B------:R-:W-:Y:S02]  /*4330*/  @!UPT UIADD3 URZ, UPT, UPT, URZ, URZ, URZ ;  /* 0x000000fffffff290 */ /* 0x000fe4000fffe0ff */
[----:B------:R-:W-:Y:S02]  /*4340*/  @P3 MOV R13, R24 ;  /* 0x00000018000d3202 */ /* 0x000fe40000000f00 */
[----:B------:R-:W-:Y:S01]  /*4350*/  @P3 LOP3.LUT R8, R25, 0xffff, RZ, 0xc0, !PT ;  /* 0x0000ffff19083812 */ /* 0x000fe200078ec0ff */
[----:B--2---:R-:W-:Y:S06]  /*4360*/  @!P0 BRA `(.L_x_87) ;  /* 0x0000000000a48947 */ /* 0x004fec0003800000 */
[----:B-1----:R-:W-:Y:S01]  /*4370*/  IMAD.HI.U32 R35, R22, R7, RZ ;  /* 0x0000000716237227 */ /* 0x002fe200078e00ff */
[----:B------:R-:W-:Y:S02]  /*4380*/  ISETP.NE.AND P0, PT, R6, 0x1, PT ;  /* 0x000000010600780c */ /* 0x000fe40003f05270 */
[----:B------:R-:W-:Y:S01]  /*4390*/  ISETP.NE.AND P2, PT, R40, 0x1, PT ;  /* 0x000000012800780c */ /* 0x000fe20003f45270 */
[----:B---3--:R-:W-:Y:S01]  /*43a0*/  IMAD.HI.U32 R34, R19, R16, RZ ;  /* 0x0000001013227227 */ /* 0x008fe200078e00ff */
[----:B------:R-:W-:Y:S02]  /*43b0*/  SHF.R.U32.HI R35, RZ, R18, R35 ;  /* 0x00000012ff237219 */ /* 0x000fe40000011623 */
[----:B------:R-:W-:Y:S01]  /*43c0*/  ISETP.NE.AND P4, PT, R2, 0x1, PT ;  /* 0x000000010200780c */ /* 0x000fe20003f85270 */
[----:B------:R-:W-:Y:S01]  /*43d0*/  IMAD.HI.U32 R36, R13, R16, RZ ;  /* 0x000000100d247227 */ /* 0x000fe200078e00ff */
[----:B------:R-:W-:Y:S02]  /*43e0*/  SHF.R.U32.HI R34, RZ, R17, R34 ;  /* 0x00000011ff227219 */ /* 0x000fe40000011622 */
[----:B------:R-:W-:Y:S01]  /*43f0*/  SEL R3, R22, R35, !P0 ;  /* 0x0000002316037207 */ /* 0x000fe20004000000 */
[C---:B------:R-:W-:Y:S01]  /*4400*/  IMAD.HI.U32 R35, R8.reuse, R7, RZ ;  /* 0x0000000708237227 */ /* 0x040fe200078e00ff */
[----:B------:R-:W-:Y:S02]  /*4410*/  SEL R11, R19, R34, !P4 ;  /* 0x00000022130b7207 */ /* 0x000fe40006000000 */
[----:B------:R-:W-:Y:S01]  /*4420*/  SHF.R.U32.HI R36, RZ, R17, R36 ;  /* 0x00000011ff247219 */ /* 0x000fe20000011624 */
[----:B------:R-:W-:Y:S01]  /*4430*/  IMAD.HI.U32 R38, R3, R4, RZ ;  /* 0x0000000403267227 */ /* 0x000fe200078e00ff */
[----:B------:R-:W-:Y:S03]  /*4440*/  SHF.R.U32.HI R35, RZ, R18, R35 ;  /* 0x00000012ff237219 */ /* 0x000fe60000011623 */
[----:B------:R-:W-:Y:S01]  /*4450*/  IMAD.HI.U32 R34, R11, R4, RZ ;  /* 0x000000040b227227 */ /* 0x000fe200078e00ff */
[----:B------:R-:W-:Y:S02]  /*4460*/  @P2 SHF.R.U32.HI R3, RZ, R5, R38 ;  /* 0x00000005ff032219 */ /* 0x000fe40000011626 */
[----:B------:R-:W-:Y:S02]  /*4470*/  SEL R9, R8, R35, !P0 ;  /* 0x0000002308097207 */ /* 0x000fe40004000000 */
[----:B------:R-:W-:Y:S01]  /*4480*/  @P2 SHF.R.U32.HI R11, RZ, R5, R34 ;  /* 0x00000005ff0b2219 */ /* 0x000fe20000011622 */
[C---:B------:R-:W-:Y:S01]  /*4490*/  IMAD R10, R40.reuse, R3, RZ ;  /* 0x00000003280a7224 */ /* 0x040fe200078e02ff */
[----:B------:R-:W-:Y:S01]  /*44a0*/  SEL R3, R13, R36, !P4 ;  /* 0x000000240d037207 */ /* 0x000fe20006000000 */
[C---:B------:R-:W-:Y:S03]  /*44b0*/  IMAD.HI.U32 R14, R9.reuse, R4, RZ ;  /* 0x00000004090e7227 */ /* 0x040fe600078e00ff */
[----:B------:R-:W-:Y:S01]  /*44c0*/  ISETP.GE.AND P0, PT, R9, R10, PT ;  /* 0x0000000a0900720c */ /* 0x000fe20003f06270 */
[C---:B------:R-:W-:Y:S01]  /*44d0*/  IMAD R12, R40.reuse, R11, RZ ;  /* 0x0000000b280c7224 */ /* 0x040fe200078e02ff */
[-C--:B------:R-:W-:Y:S04]  /*44e0*/  SHF.R.U32.HI R14, RZ, R5.reuse, R14 ;  /* 0x00000005ff0e7219 */ /* 0x080fe8000001160e */
[----:B------:R-:W-:Y:S02]  /*44f0*/  ISETP.GE.OR P0, PT, R3, R12, P0 ;  /* 0x0000000c0300720c */ /* 0x000fe40000706670 */
[----:B------:R-:W-:Y:S05]  /*4500*/  SEL R15, R9, R14, !P2 ;  /* 0x0000000e090f7207 */ /* 0x000fea0005000000 */
[----:B------:R-:W-:Y:S04]  /*4510*/  IMAD.MOV R14, RZ, RZ, -R15 ;  /* 0x000000ffff0e7224 */ /* 0x000fe800078e0a0f */
[----:B------:R-:W-:Y:S02]  /*4520*/  IMAD R14, R40, R14, R9 ;  /* 0x0000000e280e7224 */ /* 0x000fe400078e0209 */
[C---:B------:R-:W-:Y:S05]  /*4530*/  @!P0 IMAD.HI.U32 R10, R3.reuse, R4, RZ ;  /* 0x00000004030a8227 */ /* 0x040fea00078e00ff */
[----:B------:R-:W-:Y:S04]  /*4540*/  @!P0 SHF.R.U32.HI R10, RZ, R5, R10 ;  /* 0x00000005ff0a8219 */ /* 0x000fe8000001160a */
[----:B------:R-:W-:Y:S01]  /*4550*/  @!P0 SEL R0, R3, R10, !P2 ;  /* 0x0000000a03008207 */ /* 0x000fe20005000000 */
[----:B------:R-:W-:Y:S03]  /*4560*/  IMAD.MOV R10, RZ, RZ, -R3 ;  /* 0x000000ffff0a7224 */ /* 0x000fe600078e0a03 */
[----:B------:R-:W-:Y:S01]  /*4570*/  @!P0 IADD3 R15, PT, PT, R15, -R0, RZ ;  /* 0x800000000f0f8210 */ /* 0x000fe20007ffe0ff */
[----:B------:R-:W-:Y:S01]  /*4580*/  @!P0 IMAD R0, R11, R14, R0 ;  /* 0x0000000e0b008224 */ /* 0x000fe200078e0200 */
[----:B------:R-:W-:Y:S01]  /*4590*/  IADD3 R11, PT, PT, -R9, RZ, RZ ;  /* 0x000000ff090b7210 */ /* 0x000fe20007ffe1ff */
[----:B------:R-:W-:Y:S02]  /*45a0*/  IMAD R13, R2, R10, R13 ;  /* 0x0000000a020d7224 */ /* 0x000fe400078e020d */
[----:B------:R-:W-:Y:S02]  /*45b0*/  @!P0 IMAD R9, R15, R40, R3 ;  /* 0x000000280f098224 */ /* 0x000fe400078e0203 */
[----:B------:R-:W-:Y:S02]  /*45c0*/  @!P0 IMAD.MOV.U32 R3, RZ, RZ, R0 ;  /* 0x000000ffff038224 */ /* 0x000fe400078e0000 */
[----:B------:R-:W-:Y:S02]  /*45d0*/  IMAD R8, R6, R11, R8 ;  /* 0x0000000b06087224 */ /* 0x000fe400078e0208 */
[----:B------:R-:W-:Y:S02]  /*45e0*/  IMAD R13, R3, R2, R13 ;  /* 0x00000002030d7224 */ /* 0x000fe400078e020d */
[----:B------:R-:W-:Y:S02]  /*45f0*/  IMAD R8, R9, R6, R8 ;  /* 0x0000000609087224 */ /* 0x000fe400078e0208 */
.L_x_87:
[----:B------:R-:W-:Y:S05]  /*4600*/  BRA.U UP1, `(.L_x_88) ;  /* 0x0000000101107547 */ /* 0x000fea000b800000 */
[----:B------:R-:W-:Y:S04]  /*4610*/  MOV R0, UR6 ;  /* 0x0000000600007c02 */ /* 0x000fe80008000f00 */
[----:B------:R-:W-:Y:S04]  /*4620*/  SHF.L.U32 R3, R0, 0x1f, RZ ;  /* 0x0000001f00037819 */ /* 0x000fe800000006ff */
[----:B------:R-:W2:Y:S02]  /*4630*/  SYNCS.PHASECHK.TRANS64.TRYWAIT P0, [UR7+0x88], R3 ;  /* 0x00008803ff0075a7 */ /* 0x000ea40008001107 */
[----:B--2---:R-:W-:Y:S05]  /*4640*/  @!P0 BRA `(.L_x_89) ;  /* 0x0000005800c08947 */ /* 0x004fea0003800000 */
.L_x_88:
[----:B------:R-:W-:Y:S02]  /*4650*/  R2UR UR42, R20 ;  /* 0x00000000142a72ca */ /* 0x000fe400000e0000 */
[----:B------:R-:W-:Y:S02]  /*4660*/  R2UR UR43, R21 ;  /* 0x00000000152b72ca */ /* 0x000fe400000e0000 */
[----:B------:R-:W-:Y:S02]  /*4670*/  ISETP.NE.U32.AND P2, PT, RZ, UR4, PT ;  /* 0x00000004ff007c0c */ /* 0x000fe4000bf45070 */
[----:B------:R-:W-:Y:S02]  /*4680*/  SHF.L.U32 R12, R31, 0x1f, RZ ;  /* 0x0000001f1f0c7819 */ /* 0x000fe400000006ff */
[----:B------:R-:W-:Y:S05]  /*4690*/  ISETP.NE.AND.EX P2, PT, RZ, UR5, PT, P2 ;  /* 0x00000005ff007c0c */ /* 0x000fea000bf45320 */
[----:B------:R-:W-:Y:S02]  /*46a0*/  USHF.L.U32 UR42, UR42, 0x8, URZ ;  /* 0x000000082a2a7899 */ /* 0x000fe400080006ff */
[----:B------:R-:W-:Y:S01]  /*46b0*/  USHF.L.U32 UR43, UR43, 0x6, URZ ;  /* 0x000000062b2b7899 */ /* 0x000fe200080006ff */
[----:B------:R-:W-:Y:S11]  /*46c0*/  BRA.U !UP4, `(.L_x_90) ;  /* 0x000000010c347547 */ /* 0x000ff6000b800000 */
[----:B------:R-:W-:Y:S01]  /*46d0*/  UPLOP3.LUT UP0, UPT, UPT, UPT, UP3, 0x80, 0x8 ;  /* 0x000000000008789c */ /* 0x000fe20003f0f030 */
[----:B--2---:R-:W-:Y:S02]  /*46e0*/  HFMA2 R0, -RZ, RZ, 0, 5.9604644775390625e-08 ;  /* 0x00000001ff007431 */ /* 0x004fe400000001ff */
[----:B------:R-:W-:Y:S03]  /*46f0*/  IMAD.MOV.U32 R91, RZ, RZ, 0x1 ;  /* 0x00000001ff5b7424 */ /* 0x000fe600078e00ff */
[----:B------:R-:W-:Y:S05]  /*4700*/  PLOP3.LUT P0, PT, PT, PT, UP0, 0x80, 0x8 ;  /* 0x000000000008781c */ /* 0x000fea0003f0f008 */
[----:B------:R-:W2:Y:S01]  /*4710*/  @UP0 LDCU.64 UR10, c[0x0][0x888] ;  /* 0x00011100ff0a07ac */ /* 0x000ea20008000a00 */
[----:B------:R-:W-:Y:S07]  /*4720*/  @UP0 UIMAD UR8, UR36, UR4, URZ ;  /* 0x00000004240802a4 */ /* 0x000fee000f8e02ff */
[----:B------:R-:W-:Y:S01]  /*4730*/  @!P0 PRMT R91, R0, 0x7610, R91 ;  /* 0x00007610005b8816 */ /* 0x000fe2000000005b */
[----:B--2---:R-:W-:Y:S03]  /*4740*/  @UP0 UIMAD.WIDE UR10, UR8, 0x4, UR10 ;  /* 0x00000004080a08a5 */ /* 0x004fe6000f8e020a */
[----:B------:R-:W2:Y:S03]  /*4750*/  @!UP0 LDCU UR8, c[0x0][0x880] ;  /* 0x00011000ff0887ac */ /* 0x000ea60008000800 */
[----:B------:R-:W-:Y:S01]  /*4760*/  IMAD.U32 R10, RZ, RZ, UR10 ;  /* 0x0000000aff0a7e24 */ /* 0x000fe2000f8e00ff */
[----:B------:R-:W-:Y:S05]  /*4770*/  MOV R11, UR11 ;  /* 0x0000000b000b7c02 */ /* 0x000fea0008000f00 */
[----:B-----5:R4:W5:Y:S02]  /*4780*/  @P0 LDG.E R50, desc[UR46][R10.64] ;  /* 0x0000002e0a320981 */ /* 0x020964000c1e1900 */
[----:B--2-4-:R-:W-:Y:S07]  /*4790*/  @!P0 IMAD.U32 R50, RZ, RZ, UR8 ;  /* 0x00000008ff328e24 */ /* 0x014fee000f8e00ff */
.L_x_90:
[----:B-----5:R-:W-:Y:S01]  /*47a0*/  @!P2 ISETP.EQ.AND P0, PT, R50, RZ, PT ;  /* 0x000000ff3200a20c */ /* 0x020fe20003f02270 */
[----:B------:R-:W-:Y:S01]  /*47b0*/  @!UPT UIADD3 URZ, UPT, UPT, URZ, URZ, URZ ;  /* 0x000000fffffff290 */ /* 0x000fe2000fffe0ff */
[----:B------:R-:W-:Y:S11]  /*47c0*/  @!P2 BRA `(.L_x_91) ;  /* 0x000000000014a947 */ /* 0x000ff60003800000 */
[----:B------:R-:W-:Y:S02]  /*47d0*/  LOP3.LUT P2, RZ, R91, 0xff, RZ, 0xc0, !PT ;  /* 0x000000ff5bff7812 */ /* 0x000fe4000784c0ff */
[----:B------:R-:W-:Y:S04]  /*47e0*/  PLOP3.LUT P0, PT, PT, PT, UP0, 0x80, 0x8 ;  /* 0x000000000008781c */ /* 0x000fe80003f0f008 */
[----:B------:R-:W-:Y:S07]  /*47f0*/  PLOP3.LUT P0, PT, P0, PT, PT, 0x8, 0x80 ;  /* 0x000000000080781c */ /* 0x000fee000070e170 */
[----:B------:R-:W-:Y:S11]  /*4800*/  @P2 ISETP.EQ.AND P0, PT, R50, RZ, PT ;  /* 0x000000ff3200220c */ /* 0x000ff60003f02270 */
[----:B------:R-:W-:Y:S02]  /*4810*/  @!UPT UIADD3 URZ, UPT, UPT, URZ, URZ, URZ ;  /* 0x000000fffffff290 */ /* 0x000fe4000fffe0ff */
.L_x_91:
[----:B------:R-:W4:Y:S01]  /*4820*/  SYNCS.PHASECHK.TRANS64.TRYWAIT P2, [UR7+0x60], R12 ;  /* 0x0000600cff0075a7 */ /* 0x000f220008041107 */
[----:B------:R-:W-:Y:S04]  /*4830*/  ELECT P4, URZ, PT ;  /* 0x0000000000ff782f */ /* 0x000fe80003880000 */
[----:B------:R-:W-:Y:S11]  /*4840*/  PLOP3.LUT P4, PT, P0, P4, PT, 0xf2, 0x2f ;  /* 0x00000000002f781c */ /* 0x000ff60000789e72 */
[----:B------:R-:W-:Y:S02]  /*4850*/  @!UPT UIADD3 URZ, UPT, UPT, URZ, URZ, URZ ;  /* 0x000000fffffff290 */ /* 0x000fe4000fffe0ff */
[----:B-1----:R-:W-:Y:S05]  /*4860*/  @!P4 IADD3 R9, P0, PT, R32, 0x580, RZ ;  /* 0x000005802009c810 */ /* 0x002fea0007f1e0ff */
[----:B--2---:R-:W-:Y:S01]  /*4870*/  @!P4 IMAD.X R0, RZ, RZ, R33, P0 ;  /* 0x000000ffff00c224 */ /* 0x004fe200000e0621 */
[----:B----4-:R-:W-:Y:S07]  /*4880*/  @!P2 BRA `(.L_x_92) ;  /* 0x000000580048a947 */ /* 0x010fee0003800000 */
.L_x_176:
[----:B------:R-:W-:Y:S01]  /*4890*/  @!P4 R2UR UR9, R9 ;  /* 0x000000000909c2ca */ /* 0x000fe200000e0000 */
[----:B------:R-:W-:Y:S01]  /*48a0*/  VOTEU.ALL UP1, P4 ;  /* 0x0000000000ff7886 */ /* 0x000fe20002020000 */
[----:B------:R-:W-:Y:S01]  /*48b0*/  @!P4 R2UR UR8, R0 ;  /* 0x000000000008c2ca */ /* 0x000fe200000e0000 */
[----:B------:R-:W-:Y:S01]  /*48c0*/  VOTEU.ALL UP2, P4 ;  /* 0x0000000000ff7886 */ /* 0x000fe20002040000 */
[----:B------:R-:W-:Y:S01]  /*48d0*/  UMOV UR16, 0x0 ;  /* 0x0000000000107882 */ /* 0x000fe20000000000 */
[----:B------:R-:W-:Y:S01]  /*48e0*/  UMOV UR17, 0x10000000 ;  /* 0x1000000000117882 */ /* 0x000fe20000000000 */
[----:B------:R-:W-:Y:S01]  /*48f0*/  @!UP1 UIADD3 UR40, UPT, UPT, UR7, 0x200, URZ ;  /* 0x0000020007289890 */ /* 0x000fe2000fffe0ff */
[----:B------:R-:W-:Y:S01]  /*4900*/  @!P4 IMAD.MOV.U32 R0, RZ, RZ, 0x1000 ;  /* 0x00001000ff00c424 */ /* 0x000fe200078e00ff */
[----:B------:R-:W-:Y:S01]  /*4910*/  UMOV UR44, UR36 ;  /* 0x00000024002c7c82 */ /* 0x000fe20008000000 */
[----:B------:R-:W-:Y:S01]  /*4920*/  @!UP1 UIADD3 UR10, UPT, UPT, UR42, 0x80, URZ ;  /* 0x000000802a0a9890 */ /* 0x000fe2000fffe0ff */
[----:B------:R-:W-:Y:S01]  /*4930*/  @!P4 IADD3 R9, P0, PT, R32, 0x580, RZ ;  /* 0x000005802009c810 */ /* 0x000fe20007f1e0ff */
[----:B------:R-:W-:Y:S01]  /*4940*/  UMOV UR11, UR43 ;  /* 0x0000002b000b7c82 */ /* 0x000fe20008000000 */
[----:B------:R-:W-:Y:S01]  /*4950*/  UMOV UR12, UR36 ;  /* 0x00000024000c7c82 */ /* 0x000fe20008000000 */
[----:B------:R-:W-:Y:S01]  /*4960*/  IMAD.U32 R10, RZ, RZ, UR9 ;  /* 0x00000009ff0a7e24 */ /* 0x000fe2000f8e00ff */
[----:B------:R-:W-:Y:S01]  /*4970*/  UMOV UR9, UR41 ;  /* 0x0000002900097c82 */ /* 0x000fe20008000000 */
[----:B------:R-:W-:Y:S01]  /*4980*/  IMAD.U32 R11, RZ, RZ, UR8 ;  /* 0x00000008ff0b7e24 */ /* 0x000fe2000f8e00ff */
[----:B------:R-:W-:Y:S02]  /*4990*/  @!UP1 UIADD3 UR8, UPT, UPT, UR7, 0xa00, URZ ;  /* 0x00000a0007089890 */ /* 0x000fe4000fffe0ff */
[----:B------:R-:W-:Y:S01]  /*49a0*/  @!P4 R2UR UR18, R10 ;  /* 0x000000000a12c2ca */ /* 0x000fe200000e0000 */
[----:B------:R-:W-:Y:S01]  /*49b0*/  VOTEU.ALL UP1, P4 ;  /* 0x0000000000ff7886 */ /* 0x000fe20002020000 */
[----:B------:R-:W-:Y:S01]  /*49c0*/  @!P4 R2UR UR19, R11 ;  /* 0x000000000b13c2ca */ /* 0x000fe200000e0000 */
[----:B------:R-:W-:Y:S11]  /*49d0*/  UPRMT UR14, UR37, 0x654, UR41 ;  /* 0x00000654250e7896 */ /* 0x000ff60008000029 */
[----:B------:R-:W-:Y:S01]  /*49e0*/  @!UPT UIADD3 URZ, UPT, UPT, URZ, URZ, URZ ;  /* 0x000000fffffff290 */ /* 0x000fe2000fffe0ff */
[----:B------:R2:W-:Y:S01]  /*49f0*/  @!UP2 UTMALDG.3D [UR40], [UR18], desc[UR16] ;  /* 0x000010281200a5b4 */ /* 0x0005e20008011000 */
[----:B------:R2:W-:Y:S01]  /*4a00*/  @!UP1 UTMALDG.3D [UR8], [UR18], desc[UR16] ;  /* 0x00001008120095b4 */ /* 0x0005e20008011000 */
[----:B------:R4:W-:Y:S01]  /*4a10*/  @!P4 SYNCS.ARRIVE.TRANS64.RED.A0TR RZ, [UR7+0x40], R0 ;  /* 0x00004000ffffc9a7 */ /* 0x0009e20008300407 */
[----:B------:R-:W-:Y:S01]  /*4a20*/  SYNCS.ARRIVE.TRANS64.RED.A1T0 RZ, [UR14], RZ ;  /* 0x000000ffffff79a7 */ /* 0x000fe2000810040e */
[----:B----4-:R-:W-:Y:S01]  /*4a30*/  @!P4 IMAD.X R0, RZ, RZ, R33, P0 ;  /* 0x000000ffff00c224 */ /* 0x010fe200000e0621 */
[----:B------:R-:W4:Y:S02]  /*4a40*/  SYNCS.PHASECHK.TRANS64.TRYWAIT P2, [UR7+0x68], R12 ;  /* 0x0000680cff0075a7 */ /* 0x000f240008041107 */
[----:B--2-4-:R-:W-:Y:S05]  /*4a50*/  @!P2 BRA `(.L_x_93) ;  /* 0x0000005400eca947 */ /* 0x014fea0003800000 */
.L_x_178:
        /* <DEDUP_REMOVED lines=8> */
[----:B------:R-:W-:Y:S01]  /*4ae0*/  @!UP1 UIADD3 UR32, UPT, UPT, UR7, 0x1200, URZ ;  /* 0x0000120007209890 */ /* 0x000fe2000fffe0ff */
[----:B------:R-:W-:Y:S01]  /*4af0*/  @!P4 IADD3 R21, P0, PT, R32, 0x580, RZ ;  /* 0x000005802015c810 */ /* 0x000fe20007f1e0ff */
[----:B------:R-:W-:Y:S01]  /*4b00*/  UMOV UR35, UR43 ;  /* 0x0000002b00237c82 */ /* 0x000fe20008000000 */
[----:B------:R-:W-:Y:S02]  /*4b10*/  @!UP1 UIADD3 UR10, UPT, UPT, UR42, 0xa0, URZ ;  /* 0x000000a02a0a9890 */ /* 0x000fe4000fffe0ff */
[----:B------:R-:W-:Y:S01]  /*4b20*/  IMAD.U32 R10, RZ, RZ, UR9 ;  /* 0x00000009ff0a7e24 */ /* 0x000fe2000f8e00ff */
[----:B------:R-:W-:Y:S01]  /*4b30*/  UMOV UR9, UR33 ;  /* 0x0000002100097c82 */ /* 0x000fe20008000000 */
[----:B------:R-:W-:Y:S01]  /*4b40*/  IMAD.U32 R11, RZ, RZ, UR8 ;  /* 0x00000008ff0b7e24 */ /* 0x000fe2000f8e00ff */
[----:B------:R-:W-:Y:S01]  /*4b50*/  @!UP1 UIADD3 UR8, UPT, UPT, UR7, 0x1a00, URZ ;  /* 0x00001a0007089890 */ /* 0x000fe2000fffe0ff */
[----:B------:R-:W-:Y:S01]  /*4b60*/  @!P4 IMAD.X R20, RZ, RZ, R33, P0 ;  /* 0x000000ffff14c224 */ /* 0x000fe200000e0621 */
[----:B------:R-:W-:Y:S01]  /*4b70*/  @!P4 R2UR UR18, R10 ;  /* 0x000000000a12c2ca */ /* 0x000fe200000e0000 */
[----:B------:R-:W-:Y:S01]  /*4b80*/  VOTEU.ALL UP1, P4 ;  /* 0x0000000000ff7886 */ /* 0x000fe20002020000 */
[----:B------:R-:W-:Y:S01]  /*4b90*/  @!P4 R2UR UR19, R11 ;  /* 0x000000000b13c2ca */ /* 0x000fe200000e0000 */
[----:B------:R-:W-:Y:S01]  /*4ba0*/  UMOV UR11, UR43 ;  /* 0x0000002b000b7c82 */ /* 0x000fe20008000000 */
[----:B------:R-:W-:Y:S01]  /*4bb0*/  UMOV UR12, UR36 ;  /* 0x00000024000c7c82 */ /* 0x000fe20008000000 */
[----:B------:R-:W-:Y:S10]  /*4bc0*/  UPRMT UR14, UR37, 0x654, UR33 ;  /* 0x00000654250e7896 */ /* 0x000ff40008000021 */
[----:B------:R2:W-:Y:S01]  /*4bd0*/  @!UP2 UTMALDG.3D [UR32], [UR18], desc[UR16] ;  /* 0x000010201200a5b4 */ /* 0x0005e20008011000 */
[----:B------:R2:W-:Y:S01]  /*4be0*/  @!UP1 UTMALDG.3D [UR8], [UR18], desc[UR16] ;  /* 0x00001008120095b4 */ /* 0x0005e20008011000 */
[----:B------:R2:W-:Y:S01]  /*4bf0*/  @!P4 SYNCS.ARRIVE.TRANS64.RED.A0TR RZ, [UR7+0x48], R0 ;  /* 0x00004800ffffc9a7 */ /* 0x0005e20008300407 */
[----:B------:R-:W-:Y:S01]  /*4c00*/  SYNCS.ARRIVE.TRANS64.RED.A1T0 RZ, [UR14], RZ ;  /* 0x000000ffffff79a7 */ /* 0x000fe2000810040e */
[----:B------:R-:W4:Y:S02]  /*4c10*/  SYNCS.PHASECHK.TRANS64.TRYWAIT P2, [UR7+0x70], R12 ;  /* 0x0000700cff0075a7 */ /* 0x000f240008041107 */
[----:B--2-4-:R-:W-:Y:S05]  /*4c20*/  @!P2 BRA `(.L_x_94) ;  /* 0x000000540090a947 */ /* 0x014fea0003800000 */
.L_x_180:
[----:B------:R-:W2:Y:S01]  /*4c30*/  LDC.64 R14, c[0x0][0xb10] ;  /* 0x0002c400ff0e7b82 */ /* 0x000ea20000000a00 */
[----:B------:R-:W-:Y:S01]  /*4c40*/  @!P4 R2UR UR9, R21 ;  /* 0x000000001509c2ca */ /* 0x000fe200000e0000 */
[----:B------:R-:W-:Y:S01]  /*4c50*/  VOTEU.ALL UP1, P4 ;  /* 0x0000000000ff7886 */ /* 0x000fe20002020000 */
[----:B------:R-:W-:Y:S01]  /*4c60*/  @!P4 R2UR UR8, R20 ;  /* 0x000000001408c2ca */ /* 0x000fe200000e0000 */
[----:B------:R-:W-:Y:S01]  /*4c70*/  VOTEU.ALL UP2, P4 ;  /* 0x0000000000ff7886 */ /* 0x000fe20002040000 */
[----:B------:R-:W-:Y:S03]  /*4c80*/  UMOV UR16, 0x0 ;  /* 0x0000000000107882 */ /* 0x000fe60000000000 */
[----:B------:R-:W4:Y:S01]  /*4c90*/  LDC.64 R10, c[0x0][0xb18] ;  /* 0x0002c600ff0a7b82 */ /* 0x000f220000000a00 */
[----:B------:R-:W-:Y:S01]  /*4ca0*/  @!UP1 UIADD3 UR26, UPT, UPT, UR42, 0x40, URZ ;  /* 0x000000402a1a9890 */ /* 0x000fe2000fffe0ff */
[----:B------:R-:W-:Y:S01]  /*4cb0*/  @P3 SHF.R.U32.HI R28, RZ, 0x10, R25 ;  /* 0x00000010ff1c3819 */ /* 0x000fe20000011619 */
[----:B------:R-:W-:Y:S01]  /*4cc0*/  @!UP1 UIADD3 UR24, UPT, UPT, UR7, 0x2200, URZ ;  /* 0x0000220007189890 */ /* 0x000fe2000fffe0ff */
[----:B------:R-:W-:Y:S01]  /*4cd0*/  VIADD R30, R30, 0x1 ;  /* 0x000000011e1e7836 */ /* 0x000fe20000000000 */
[----:B------:R-:W-:Y:S03]  /*4ce0*/  UMOV UR17, 0x10000000 ;  /* 0x1000000000117882 */ /* 0x000fe60000000000 */
[----:B------:R-:W5:Y:S01]  /*4cf0*/  @!P1 LDC R0, c[0x0][0xb20] ;  /* 0x0002c800ff009b82 */ /* 0x000f620000000800 */
[----:B------:R-:W-:Y:S01]  /*4d00*/  UMOV UR27, UR43 ;  /* 0x0000002b001b7c82 */ /* 0x000fe20008000000 */
[----:B------:R-:W-:Y:S01]  /*4d10*/  IMAD.U32 R20, RZ, RZ, UR9 ;  /* 0x00000009ff147e24 */ /* 0x000fe2000f8e00ff */
[----:B------:R-:W-:Y:S05]  /*4d20*/  UMOV UR28, UR36 ;  /* 0x00000024001c7c82 */ /* 0x000fea0008000000 */
[----:B-1----:R-:W1:Y:S01]  /*4d30*/  @!P1 LDC R3, c[0x0][0xb0c] ;  /* 0x0002c300ff039b82 */ /* 0x002e620000000800 */
[----:B------:R-:W-:Y:S01]  /*4d40*/  IMAD.U32 R21, RZ, RZ, UR8 ;  /* 0x00000008ff157e24 */ /* 0x000fe2000f8e00ff */
[----:B------:R-:W-:Y:S01]  /*4d50*/  @!UP1 UIADD3 UR10, UPT, UPT, UR42, 0xc0, URZ ;  /* 0x000000c02a0a9890 */ /* 0x000fe2000fffe0ff */
[----:B------:R-:W-:Y:S01]  /*4d60*/  @!P4 R2UR UR18, R20 ;  /* 0x000000001412c2ca */ /* 0x000fe200000e0000 */
[----:B------:R-:W-:Y:S01]  /*4d70*/  @!UP1 UIADD3 UR8, UPT, UPT, UR7, 0x2a00, URZ ;  /* 0x00002a0007089890 */ /* 0x000fe2000fffe0ff */
[----:B------:R-:W-:Y:S01]  /*4d80*/  @!P4 IMAD.MOV.U32 R20, RZ, RZ, 0x1000 ;  /* 0x00001000ff14c424 */ /* 0x000fe200078e00ff */
[----:B------:R-:W-:Y:S01]  /*4d90*/  @!P4 R2UR UR19, R21 ;  /* 0x000000001513c2ca */ /* 0x000fe200000e0000 */
[----:B------:R-:W-:Y:S01]  /*4da0*/  VOTEU.ALL UP1, P4 ;  /* 0x0000000000ff7886 */ /* 0x000fe20002020000 */
[----:B------:R-:W-:Y:S01]  /*4db0*/  UMOV UR9, UR25 ;  /* 0x0000001900097c82 */ /* 0x000fe20008000000 */
[----:B------:R-:W-:Y:S01]  /*4dc0*/  UMOV UR11, UR43 ;  /* 0x0000002b000b7c82 */ /* 0x000fe20008000000 */
[----:B------:R-:W-:Y:S01]  /*4dd0*/  UMOV UR12, UR36 ;  /* 0x00000024000c7c82 */ /* 0x000fe20008000000 */
[----:B------:R-:W-:Y:S08]  /*4de0*/  UPRMT UR14, UR37, 0x654, UR25 ;  /* 0x00000654250e7896 */ /* 0x000ff00008000019 */
[----:B------:R1:W-:Y:S02]  /*4df0*/  @!UP2 UTMALDG.3D [UR24], [UR18], desc[UR16] ;  /* 0x000010181200a5b4 */ /* 0x0003e40008011000 */
[----:B-1----:R-:W-:Y:S01]  /*4e00*/  @!P1 ISETP.NE.AND P2, PT, R3, 0x1, PT ;  /* 0x000000010300980c */ /* 0x002fe20003f45270 */
[C---:B--2---:R-:W-:Y:S01]  /*4e10*/  @!P1 IMAD.HI.U32 R14, R13.reuse, R14, RZ ;  /* 0x0000000e0d0e9227 */ /* 0x044fe200078e00ff */
[----:B----4-:R-:W-:Y:S01]  /*4e20*/  @!P1 ISETP.NE.AND P0, PT, R10, 0x1, PT ;  /* 0x000000010a00980c */ /* 0x010fe20003f05270 */
[----:B------:R1:W-:Y:S01]  /*4e30*/  @!UP1 UTMALDG.3D [UR8], [UR18], desc[UR16] ;  /* 0x00001008120095b4 */ /* 0x0003e20008011000 */
[----:B------:R1:W-:Y:S01]  /*4e40*/  @!P4 SYNCS.ARRIVE.TRANS64.RED.A0TR RZ, [UR7+0x50], R20 ;  /* 0x00005014ffffc9a7 */ /* 0x0003e20008300407 */
[C---:B------:R-:W-:Y:S01]  /*4e50*/  @!P1 IMAD.HI.U32 R11, R8.reuse, R11, RZ ;  /* 0x0000000b080b9227 */ /* 0x040fe200078e00ff */
[----:B------:R-:W-:Y:S04]  /*4e60*/  @!P1 SHF.R.U32.HI R14, RZ, R15, R14 ;  /* 0x0000000fff0e9219 */ /* 0x000fe8000001160e */
[----:B-----5:R-:W-:Y:S02]  /*4e70*/  @!P1 SHF.R.U32.HI R9, RZ, R0, R11 ;  /* 0x00000000ff099219 */ /* 0x020fe4000001160b */
[----:B------:R-:W-:Y:S02]  /*4e80*/  @!P1 SEL R14, R13, R14, !P2 ;  /* 0x0000000e0d0e9207 */ /* 0x000fe40005000000 */
[----:B------:R-:W-:Y:S05]  /*4e90*/  @!P1 SEL R9, R8, R9, !P0 ;  /* 0x0000000908099207 */ /* 0x000fea0004000000 */
[----:B------:R-:W-:Y:S01]  /*4ea0*/  @!P1 IMAD.IADD R0, R9, 0x1, -R14 ;  /* 0x0000000109009824 */ /* 0x000fe200078e0a0e */
[----:B------:R-:W-:Y:S01]  /*4eb0*/  SYNCS.ARRIVE.TRANS64.RED.A1T0 RZ, [UR14], RZ ;  /* 0x000000ffffff79a7 */ /* 0x000fe2000810040e */
[----:B------:R-:W-:Y:S02]  /*4ec0*/  @!P1 IMAD.IADD R9, R14, 0x1, -R9 ;  /* 0x000000010e099824 */ /* 0x000fe400078e0a09 */
[----:B------:R-:W-:Y:S02]  /*4ed0*/  @!P1 IMAD R13, R0, R3, R13 ;  /* 0x00000003000d9224 */ /* 0x000fe400078e020d */
[----:B------:R-:W-:Y:S01]  /*4ee0*/  @!P1 IMAD R8, R9, R10, R8 ;  /* 0x0000000a09089224 */ /* 0x000fe200078e0208 */
[----:B------:R-:W2:Y:S02]  /*4ef0*/  SYNCS.PHASECHK.TRANS64.TRYWAIT P5, [UR7+0x78], R12 ;  /* 0x0000780cff0075a7 */ /* 0x000ea400080a1107 */
[----:B-12---:R-:W-:Y:S05]  /*4f00*/  @!P5 BRA `(.L_x_95) ;  /* 0x0000005000f0d947 */ /* 0x006fea0003800000 */
.L_x_182:
[----:B-1----:R-:W-:Y:S01]  /*4f10*/  @!P4 IADD3 R3, P0, PT, R32, 0x580, RZ ;  /* 0x000005802003c810 */ /* 0x002fe20007f1e0ff */
[----:B------:R-:W-:Y:S01]  /*4f20*/  VOTEU.ALL UP1, P4 ;  /* 0x0000000000ff7886 */ /* 0x000fe20002020000 */
[----:B------:R-:W-:Y:S01]  /*4f30*/  VOTEU.ALL UP2, P4 ;  /* 0x0000000000ff7886 */ /* 0x000fe20002040000 */
[----:B------:R-:W-:Y:S01]  /*4f40*/  UMOV UR14, 0x0 ;  /* 0x00000000000e7882 */ /* 0x000fe20000000000 */
[----:B------:R-:W-:Y:S01]  /*4f50*/  @!P4 R2UR UR9, R3 ;  /* 0x000000000309c2ca */ /* 0x000fe200000e0000 */
[----:B------:R-:W-:Y:S01]  /*4f60*/  @!P4 IMAD.X R0, RZ, RZ, R33, P0 ;  /* 0x000000ffff00c224 */ /* 0x000fe200000e0621 */
[----:B------:R-:W-:Y:S01]  /*4f70*/  @!UP1 UIADD3 UR17, UPT, UPT, UR7, 0x58, URZ ;  /* 0x0000005807119890 */ /* 0x000fe2000fffe0ff */
[----:B------:R-:W-:Y:S01]  /*4f80*/  ISETP.NE.AND P0, PT, R30, 0x2, PT ;  /* 0x000000021e00780c */ /* 0x000fe20003f05270 */
[----:B------:R-:W-:Y:S01]  /*4f90*/  @!UP1 UIADD3 UR18, UPT, UPT, UR42, 0x60, URZ ;  /* 0x000000602a129890 */ /* 0x000fe2000fffe0ff */
[----:B------:R-:W-:Y:S01]  /*4fa0*/  LOP3.LUT R31, R31, 0x1, RZ, 0x3c, !PT ;  /* 0x000000011f1f7812 */ /* 0x000fe200078e3cff */
[----:B------:R-:W-:Y:S01]  /*4fb0*/  @!UP1 UIADD3 UR16, UPT, UPT, UR7, 0x3200, URZ ;  /* 0x0000320007109890 */ /* 0x000fe2000fffe0ff */
[----:B------:R-:W-:Y:S01]  /*4fc0*/  @!P4 R2UR UR8, R0 ;  /* 0x000000000008c2ca */ /* 0x000fe200000e0000 */
[----:B------:R-:W-:Y:S01]  /*4fd0*/  UMOV UR15, 0x10000000 ;  /* 0x10000000000f7882 */ /* 0x000fe20000000000 */
[----:B------:R-:W-:Y:S01]  /*4fe0*/  UMOV UR19, UR43 ;  /* 0x0000002b00137c82 */ /* 0x000fe20008000000 */
[----:B------:R-:W-:Y:S01]  /*4ff0*/  UMOV UR20, UR36 ;  /* 0x0000002400147c82 */ /* 0x000fe20008000000 */
[----:B------:R-:W-:Y:S01]  /*5000*/  @!UP1 UIADD3 UR10, UPT, UPT, UR42, 0xe0, URZ ;  /* 0x000000e02a0a9890 */ /* 0x000fe2000fffe0ff */
[----:B------:R-:W-:Y:S01]  /*5010*/  SEL R0, RZ, 0x1, P0 ;  /* 0x00000001ff007807 */ /* 0x000fe20000000000 */
[----:B------:R-:W-:Y:S01]  /*5020*/  IMAD.U32 R10, RZ, RZ, UR9 ;  /* 0x00000009ff0a7e24 */ /* 0x000fe2000f8e00ff */
[----:B------:R-:W-:Y:S01]  /*5030*/  UMOV UR11, UR43 ;  /* 0x0000002b000b7c82 */ /* 0x000fe20008000000 */
[----:B------:R-:W-:Y:S01]  /*5040*/  UMOV UR12, UR36 ;  /* 0x00000024000c7c82 */ /* 0x000fe20008000000 */
[----:B------:R-:W-:Y:S01]  /*5050*/  UMOV UR9, UR17 ;  /* 0x0000001100097c82 */ /* 0x000fe20008000000 */
[----:B------:R-:W-:Y:S01]  /*5060*/  @P3 R2UR UR36, R28 ;  /* 0x000000001c2432ca */ /* 0x000fe200000e0000 */
[----:B------:R-:W-:Y:S01]  /*5070*/  IMAD.IADD R20, R8, 0x1, R83 ;  /* 0x0000000108147824 */ /* 0x000fe200078e0253 */
[----:B------:R-:W-:Y:S01]  /*5080*/  @!P4 R2UR UR22, R10 ;  /* 0x000000000a16c2ca */ /* 0x000fe200000e0000 */
[----:B------:R-:W-:Y:S01]  /*5090*/  IMAD.U32 R11, RZ, RZ, UR8 ;  /* 0x00000008ff0b7e24 */ /* 0x000fe2000f8e00ff */
[----:B------:R-:W-:Y:S01]  /*50a0*/  @!UP1 UIADD3 UR8, UPT, UPT, UR7, 0x3a00, URZ ;  /* 0x00003a0007089890 */ /* 0x000fe2000fffe0ff */
[----:B------:R-:W-:Y:S01]  /*50b0*/  LOP3.LUT R29, R29, R0, RZ, 0x3c, !PT ;  /* 0x000000001d1d7212 */ /* 0x000fe200078e3cff */
[----:B------:R-:W-:Y:S01]  /*50c0*/  VOTEU.ALL UP1, P4 ;  /* 0x0000000000ff7886 */ /* 0x000fe20002020000 */
[----:B------:R-:W-:Y:S01]  /*50d0*/  IMAD.IADD R21, R13, 0x1, R90 ;  /* 0x000000010d157824 */ /* 0x000fe200078e025a */
[----:B------:R-:W-:Y:S02]  /*50e0*/  @!P4 R2UR UR23, R11 ;  /* 0x000000000b17c2ca */ /* 0x000fe400000e0000 */
[----:B------:R-:W-:Y:S11]  /*50f0*/  SEL R30, R30, RZ, P0 ;  /* 0x000000ff1e1e7207 */ /* 0x000ff60000000000 */
[----:B------:R2:W-:Y:S01]  /*5100*/  @!UP2 UTMALDG.3D [UR16], [UR22], desc[UR14] ;  /* 0x00000e101600a5b4 */ /* 0x0005e20008011000 */
[----:B------:R2:W-:Y:S01]  /*5110*/  @!UP1 UTMALDG.3D [UR8], [UR22], desc[UR14] ;  /* 0x00000e08160095b4 */ /* 0x0005e20008011000 */
[----:B------:R2:W-:Y:S01]  /*5120*/  @!P4 SYNCS.ARRIVE.TRANS64.RED.A0TR RZ, [UR7+0x58], R23 ;  /* 0x00005817ffffc9a7 */ /* 0x0005e20008300407 */
[----:B------:R-:W-:Y:S01]  /*5130*/  UPLOP3.LUT UP1, UPT, UPT, UPT, UPT, 0x80, 0x8 ;  /* 0x000000000008789c */ /* 0x000fe20003f2f070 */
[----:B------:R-:W-:Y:S01]  /*5140*/  SYNCS.ARRIVE.TRANS64.RED.A1T0 RZ, [UR13], RZ ;  /* 0x000000ffffff79a7 */ /* 0x000fe2000810040d */
[----:B------:R-:W-:Y:S09]  /*5150*/  @P3 BRA `(.L_x_96) ;  /* 0xfffffff000303947 */ /* 0x000ff2000383ffff */
[----:B------:R-:W-:-:S04]  /*5160*/  SHF.L.U32 R3, R31, 0x1f, RZ ;  /* 0x0000001f1f037819 */ /* 0x000fc800000006ff */
[----:B------:R-:W1:Y:S02]  /*5170*/  SYNCS.PHASECHK.TRANS64.TRYWAIT P0, [UR7+0x60], R3 ;  /* 0x00006003ff0075a7 */ /* 0x000e640008001107 */
[----:B-1----:R-:W-:Y:S05]  /*5180*/  @!P0 BRA `(.L_x_97) ;  /* 0x0000005000688947 */ /* 0x002fea0003800000 */
.L_x_184:
[----:B------:R-:W4:Y:S02]  /*5190*/  SYNCS.PHASECHK.TRANS64.TRYWAIT P0, [UR7+0x68], R3 ;  /* 0x00006803ff0075a7 */ /* 0x000f240008001107 */
[----:B----4-:R-:W-:Y:S05]  /*51a0*/  @!P0 BRA `(.L_x_98) ;  /* 0x0000005000788947 */ /* 0x010fea0003800000 */
.L_x_186:
[----:B------:R-:W4:Y:S02]  /*51b0*/  SYNCS.PHASECHK.TRANS64.TRYWAIT P0, [UR7+0x70], R3 ;  /* 0x00007003ff0075a7 */ /* 0x000f240008001107 */
[----:B----4-:R-:W-:Y:S05]  /*51c0*/  @!P0 BRA `(.L_x_99) ;  /* 0x0000005000888947 */ /* 0x010fea0003800000 */
.L_x_188:
[----:B-1----:R-:W-:-:S07]  /*51d0*/  MOV R0, UR7 ;  /* 0x0000000700007c02 */ /* 0x002fce0008000f00 */
.L_x_100:
[----:B-1----:R-:W-:-:S04]  /*51e0*/  SHF.L.U32 R3, R31, 0x1f, RZ ;  /* 0x0000001f1f037819 */ /* 0x002fc800000006ff */
[----:B------:R1:W4:Y:S03]  /*51f0*/  SYNCS.PHASECHK.TRANS64.TRYWAIT P0, [R0+URZ+0x78], R3 ;  /* 0x00007803000075a7 */ /* 0x00032600080011ff */
[----:B----4-:R-:W-:Y:S05]  /*5200*/  @!P0 NANOSLEEP.SYNCS 0x989680 ;  /* 0x009896800000895d */ /* 0x010fea0003900000 */
[----:B------:R-:W4:Y:S02]  /*5210*/  @!P0 SYNCS.PHASECHK.TRANS64 P0, [R0+URZ+0x78], R3 ;  /* 0x00007803000085a7 */ /* 0x000f2400080010ff */
[----:B--2-4-:R-:W-:Y:S05]  /*5220*/  @P0 EXIT ;  /* 0x000000000000094d */ /* 0x014fea0003800000 */
[----:B------:R-:W-:Y:S05]  /*5230*/  BRA `(.L_x_100) ;  /* 0xfffffffc00e87947 */ /* 0x000fea000383ffff */
.L_x_85:
[----:B------:R-:W-:-:S06]  /*5240*/  UISETP.GE.AND UP1, UPT, UR10, 0x4, UPT ;  /* 0x000000040a00788c */ /* 0x000fcc000bf26270 */
[----:B------:R-:W-:-:S13]  /*5250*/  PLOP3.LUT P0, PT, PT, PT, UP1, 0x80, 0x8 ;  /* 0x000000000008781c */ /* 0x000fda0003f0f018 */
[----:B------:R-:W-:Y:S05]  /*5260*/  @!P0 EXIT ;  /* 0x000000000000894d */ /* 0x000fea0003800000 */
[----:B------:R-:W-:Y:S01]  /*5270*/  BAR.SYNC.DEFER_BLOCKING 0x6, 0xa0 ;  /* 0x0182800000007b1d */ /* 0x000fe20000010000 */
[C---:B------:R-:W-:Y:S01]  /*5280*/  IMAD.SHL.U32 R96, R104.reuse, 0x20, RZ ;  /* 0x0000002068607824 */ /* 0x040fe200078e00ff */
[----:B------:R-:W-:Y:S01]  /*5290*/  CS2R R100, SRZ ;  /* 0x0000000000647805 */ /* 0x000fe2000001ff00 */
[C---:B------:R-:W-:Y:S02]  /*52a0*/  IMAD.SHL.U32 R4, R97.reuse, 0x200000, RZ ;  /* 0x0020000061047824 */ /* 0x040fe400078e00ff */
[C---:B------:R-:W-:Y:S01]  /*52b0*/  IMAD.SHL.U32 R2, R104.reuse, 0x4, RZ ;  /* 0x0000000468027824 */ /* 0x040fe200078e00ff */
[----:B------:R-:W-:Y:S02]  /*52c0*/  UMOV UR49, 0x400 ;  /* 0x0000040000317882 */ /* 0x000fe40000000000 */
[----:B------:R-:W1:Y:S01]  /*52d0*/  LDC R93, c[0x0][0x370] ;  /* 0x0000dc00ff5d7b82 */ /* 0x000e620000000800 */
[----:B------:R-:W-:Y:S01]  /*52e0*/  ULEA UR49, UR37, UR49, 0x18 ;  /* 0x0000003125317291 */ /* 0x000fe2000f8ec0ff */
[----:B------:R-:W-:Y:S01]  /*52f0*/  IMAD.U32 R47, R104, 0x10000, RZ ;  /* 0x00010000682f7824 */ /* 0x000fe200078e00ff */
[C---:B------:R-:W-:Y:S01]  /*5300*/  LOP3.LUT R3, R96.reuse, 0x80, RZ, 0xc0, !PT ;  /* 0x0000008060037812 */ /* 0x040fe200078ec0ff */
[----:B------:R-:W-:Y:S01]  /*5310*/  IMAD.SHL.U32 R6, R97, 0x400, RZ ;  /* 0x0000040061067824 */ /* 0x000fe200078e00ff */
[----:B------:R-:W-:Y:S01]  /*5320*/  LOP3.LUT R95, R96, 0xb60, RZ, 0xc0, !PT ;  /* 0x00000b60605f7812 */ /* 0x000fe200078ec0ff */
[----:B------:R-:W-:Y:S01]  /*5330*/  UIADD3 UR4, UPT, UPT, UR49, 0x4200, URZ ;  /* 0x0000420031047890 */ /* 0x000fe2000fffe0ff */
[----:B------:R-:W-:Y:S01]  /*5340*/  LOP3.LUT R4, R4, 0x200000, RZ, 0xc0, !PT ;  /* 0x0020000004047812 */ /* 0x000fe200078ec0ff */
[----:B------:R-:W2:Y:S01]  /*5350*/  LDC R42, c[0x0][0xb0c] ;  /* 0x0002c300ff2a7b82 */ /* 0x000ea20000000800 */
[----:B------:R-:W-:Y:S01]  /*5360*/  LOP3.LUT R2, R3, 0x10, R2, 0xf8, !PT ;  /* 0x0000001003027812 */ /* 0x000fe200078ef802 */
[----:B------:R-:W-:Y:S01]  /*5370*/  IMAD.MOV.U32 R44, RZ, RZ, RZ ;  /* 0x000000ffff2c7224 */ /* 0x000fe200078e00ff */
[----:B------:R-:W-:Y:S01]  /*5380*/  LOP3.LUT R95, R95, 0x400, R6, 0xf8, !PT ;  /* 0x000004005f5f7812 */ /* 0x000fe200078ef806 */
[----:B------:R-:W-:Y:S01]  /*5390*/  IMAD.MOV.U32 R102, RZ, RZ, RZ ;  /* 0x000000ffff667224 */ /* 0x000fe200078e00ff */
[----:B------:R-:W-:Y:S01]  /*53a0*/  LOP3.LUT R47, R4, 0x400000, R47, 0xf8, !PT ;  /* 0x00400000042f7812 */ /* 0x000fe200078ef82f */
[----:B------:R-:W-:Y:S01]  /*53b0*/  IMAD.MOV.U32 R107, RZ, RZ, RZ ;  /* 0x000000ffff6b7224 */ /* 0x000fe200078e00ff */
[----:B------:R-:W-:Y:S01]  /*53c0*/  LOP3.LUT P0, RZ, R96, 0x80, RZ, 0xc0, !PT ;  /* 0x0000008060ff7812 */ /* 0x000fe2000780c0ff */
[----:B------:R-:W3:Y:S01]  /*53d0*/  LDC R92, c[0x0][0xb20] ;  /* 0x0002c800ff5c7b82 */ /* 0x000ee20000000800 */
[----:B------:R-:W4:Y:S01]  /*53e0*/  LDS R0, [UR49+0x140] ;  /* 0x00014031ff007984 */ /* 0x000f220008000800 */
[----:B------:R-:W-:Y:S01]  /*53f0*/  LOP3.LUT R95, R95, R2, RZ, 0xfc, !PT ;  /* 0x000000025f5f7212 */ /* 0x000fe200078efcff */
[----:B------:R-:W-:Y:S01]  /*5400*/  IMAD.MOV.U32 R99, RZ, RZ, RZ ;  /* 0x000000ffff637224 */ /* 0x000fe200078e00ff */
[----:B------:R-:W-:Y:S01]  /*5410*/  P2R R2, PR, RZ, 0x1 ;  /* 0x00000001ff027803 */ /* 0x000fe20000000000 */
[----:B------:R-:W-:Y:S01]  /*5420*/  IMAD.U32 R103, RZ, RZ, UR4 ;  /* 0x00000004ff677e24 */ /* 0x000fe2000f8e00ff */
[----:B------:R-:W-:Y:S01]  /*5430*/  LOP3.LUT R104, R104, 0x60, RZ, 0xc0, !PT ;  /* 0x0000006068687812 */ /* 0x000fe200078ec0ff */
[----:B------:R-:W1:Y:S01]  /*5440*/  LDCU.64 UR52, c[0x0][0x348] ;  /* 0x00006900ff3477ac */ /* 0x000e620008000a00 */
[----:B------:R-:W1:Y:S01]  /*5450*/  LDC R41, c[0x0][0xb30] ;  /* 0x0002cc00ff297b82 */ /* 0x000e620000000800 */
[----:B------:R-:W1:Y:S01]  /*5460*/  LDCU.64 UR38, c[0x0][0x888] ;  /* 0x00011100ff2677ac */ /* 0x000e620008000a00 */
[----:B------:R-:W1:Y:S06]  /*5470*/  LDCU.64 UR44, c[0x0][0x890] ;  /* 0x00011200ff2c77ac */ /* 0x000e6c0008000a00 */
[----:B------:R-:W1:Y:S01]  /*5480*/  LDC.64 R88, c[0x0][0xb10] ;  /* 0x0002c400ff587b82 */ /* 0x000e620000000a00 */
[----:B------:R-:W-:-:S07]  /*5490*/  UIADD3 UR48, UPT, UPT, UR49, 0x200, URZ ;  /* 0x0000020031307890 */ /* 0x000fce000fffe0ff */
[----:B------:R-:W1:Y:S08]  /*54a0*/  LDC.64 R38, c[0x0][0xb18] ;  /* 0x0002c600ff267b82 */ /* 0x000e700000000a00 */
[----:B------:R-:W1:Y:S08]  /*54b0*/  LDC.64 R36, c[0x0][0xb28] ;  /* 0x0002ca00ff247b82 */ /* 0x000e700000000a00 */
[----:B------:R-:W1:Y:S01]  /*54c0*/  LDC.64 R86, c[0x0][0x8b0] ;  /* 0x00022c00ff567b82 */ /* 0x000e620000000a00 */
[----:B----4-:R-:W-:-:S07]  /*54d0*/  IMAD.IADD R47, R0, 0x1, R47 ;  /* 0x00000001002f7824 */ /* 0x010fce00078e022f */
[----:B------:R-:W4:Y:S08]  /*54e0*/  LDC.64 R84, c[0x0][0x8a8] ;  /* 0x00022a00ff547b82 */ /* 0x000f300000000a00 */
[----:B--23--:R-:W1:Y:S02]  /*54f0*/  LDC R94, c[0x0][0x374] ;  /* 0x0000dd00ff5e7b82 */ /* 0x00ce640000000800 */
.L_x_142:
[----:B------:R-:W-:Y:S02]  /*5500*/  LEA R0, R107, UR49, 0x3 ;  /* 0x000000316b007c11 */ /* 0x000fe4000f8e18ff */
[----:B------:R-:W-:Y:S02]  /*5510*/  SHF.L.U32 R3, R101, 0x1f, RZ ;  /* 0x0000001f65037819 */ /* 0x000fe400000006ff */
[----:B------:R-:W-:Y:S02]  /*5520*/  LEA R16, R107, UR49, 0x4 ;  /* 0x000000316b107c11 */ /* 0x000fe4000f8e20ff */
[----:B--2---:R-:W2:Y:S02]  /*5530*/  SYNCS.PHASECHK.TRANS64.TRYWAIT P0, [R0+URZ+0x90], R3 ;  /* 0x00009003000075a7 */ /* 0x004ea400080011ff */
[----:B--2---:R-:W-:Y:S05]  /*5540*/  @!P0 BRA `(.L_x_101) ;  /* 0x0000004c00c08947 */ /* 0x004fea0003800000 */
.L_x_189:
[----:B------:R-:W3:Y:S01]  /*5550*/  LDC.64 R12, c[0x0][0xb10] ;  /* 0x0002c400ff0c7b82 */ /* 0x000ee20000000a00 */
[----:B------:R-:W4:Y:S01]  /*5560*/  LDS.128 R16, [R16+0x120] ;  /* 0x0001200010107984 */ /* 0x000f220000000c00 */
[----:B-1----:R-:W-:Y:S01]  /*5570*/  ISETP.NE.AND P1, PT, R41, 0x1, PT ;  /* 0x000000012900780c */ /* 0x002fe20003f25270 */
[----:B--2---:R-:W-:Y:S01]  /*5580*/  VIADD R0, R0, 0xa0 ;  /* 0x000000a000007836 */ /* 0x004fe20000000000 */
[----:B------:R-:W-:Y:S04]  /*5590*/  ISETP.GE.AND P0, PT, R40, 0x1, PT ;  /* 0x000000012800780c */ /* 0x000fe80003f06270 */
[----:B------:R-:W1:Y:S01]  /*55a0*/  LDC.64 R10, c[0x0][0xb18] ;  /* 0x0002c600ff0a7b82 */ /* 0x000e620000000a00 */
[----:B------:R-:W-:Y:S01]  /*55b0*/  PRMT R0, RZ, 0x654, R0 ;  /* 0x00000654ff007816 */ /* 0x000fe20000000000 */
[----:B------:R-:W-:Y:S01]  /*55c0*/  @!PT LDS RZ, [RZ] ;  /* 0x00000000fffff984 */ /* 0x000fe20000000800 */
[----:B------:R-:W-:Y:S01]  /*55d0*/  @!PT LDS RZ, [RZ] ;  /* 0x00000000fffff984 */ /* 0x000fe20000000800 */
[----:B------:R-:W-:Y:S01]  /*55e0*/  @!PT LDS RZ, [RZ] ;  /* 0x00000000fffff984 */ /* 0x000fe20000000800 */
[----:B------:R-:W-:Y:S01]  /*55f0*/  @!PT LDS RZ, [RZ] ;  /* 0x00000000fffff984 */ /* 0x000fe20000000800 */
[----:B------:R2:W-:Y:S06]  /*5600*/  MEMBAR.ALL.CTA ;  /* 0x0000000000007992 */ /* 0x0005ec0000008000 */
[----:B--2---:R-:W2:Y:S01]  /*5610*/  FENCE.VIEW.ASYNC.S ;  /* 0x00000000000073c6 */ /* 0x004ea20000000000 */
[----:B------:R-:W1:Y:S08]  /*5620*/  @!P1 LDC R14, c[0x0][0xb20] ;  /* 0x0002c800ff0e9b82 */ /* 0x000e700000000800 */
[----:B------:R-:W1:Y:S01]  /*5630*/  @!P1 LDC R9, c[0x0][0xb0c] ;  /* 0x0002c300ff099b82 */ /* 0x000e620000000800 */
[----:B--2---:R2:W-:Y:S01]  /*5640*/  SYNCS.ARRIVE.TRANS64.RED.A1T0 RZ, [R0+URZ], RZ ;  /* 0x000000ff00ff79a7 */ /* 0x0045e200081004ff */
[----:B----4-:R-:W-:Y:S04]  /*5650*/  LOP3.LUT P4, RZ, R18, 0x1, RZ, 0xc0, !PT ;  /* 0x0000000112ff7812 */ /* 0x010fe8000788c0ff */
[----:B------:R-:W-:Y:S09]  /*5660*/  P2R R105, PR, RZ, 0x10 ;  /* 0x00000010ff697803 */ /* 0x000ff20000000000 */
[----:B------:R-:W-:Y:S02]  /*5670*/  @P4 MOV R45, R16 ;  /* 0x00000010002d4202 */ /* 0x000fe40000000f00 */
[----:B------:R-:W-:Y:S01]  /*5680*/  @P4 LOP3.LUT R43, R17, 0xffff, RZ, 0xc0, !PT ;  /* 0x0000ffff112b4812 */ /* 0x000fe200078ec0ff */
[----:B--23--:R-:W-:Y:S06]  /*5690*/  @!P0 BRA `(.L_x_102) ;  /* 0x0000000000a48947 */ /* 0x00cfec0003800000 */
[----:B------:R-:W-:Y:S01]  /*56a0*/  IMAD.HI.U32 R23, R94, R39, RZ ;  /* 0x000000275e177227 */ /* 0x000fe200078e00ff */
[----:B------:R-:W-:Y:S02]  /*56b0*/  ISETP.NE.AND P0, PT, R38, 0x1, PT ;  /* 0x000000012600780c */ /* 0x000fe40003f05270 */
[----:B------:R-:W-:Y:S01]  /*56c0*/  ISETP.NE.AND P2, PT, R40, 0x1, PT ;  /* 0x000000012800780c */ /* 0x000fe20003f45270 */
[----:B------:R-:W-:Y:S01]  /*56d0*/  IMAD.HI.U32 R22, R93, R88, RZ ;  /* 0x000000585d167227 */ /* 0x000fe200078e00ff */
[----:B------:R-:W-:Y:S02]  /*56e0*/  SHF.R.U32.HI R23, RZ, R92, R23 ;  /* 0x0000005cff177219 */ /* 0x000fe40000011617 */
[----:B------:R-:W-:Y:S01]  /*56f0*/  ISETP.NE.AND P3, PT, R42, 0x1, PT ;  /* 0x000000012a00780c */ /* 0x000fe20003f65270 */
[----:B------:R-:W-:Y:S01]  /*5700*/  IMAD.HI.U32 R26, R45, R88, RZ ;  /* 0x000000582d1a7227 */ /* 0x000fe200078e00ff */
[----:B------:R-:W-:Y:S02]  /*5710*/  SHF.R.U32.HI R22, RZ, R89, R22 ;  /* 0x00000059ff167219 */ /* 0x000fe40000011616 */
[----:B------:R-:W-:Y:S01]  /*5720*/  SEL R3, R94, R23, !P0 ;  /* 0x000000175e037207 */ /* 0x000fe20004000000 */
[----:B------:R-:W-:Y:S01]  /*5730*/  IMAD.HI.U32 R23, R43, R39, RZ ;  /* 0x000000272b177227 */ /* 0x000fe200078e00ff */
[----:B------:R-:W-:Y:S02]  /*5740*/  SEL R7, R93, R22, !P3 ;  /* 0x000000165d077207 */ /* 0x000fe40005800000 */
[----:B------:R-:W-:Y:S01]  /*5750*/  SHF.R.U32.HI R26, RZ, R89, R26 ;  /* 0x00000059ff1a7219 */ /* 0x000fe2000001161a */
[-C--:B------:R-:W-:Y:S04]  /*5760*/  IMAD.HI.U32 R22, R3, R36.reuse, RZ ;  /* 0x0000002403167227 */ /* 0x080fe800078e00ff */
[----:B------:R-:W-:Y:S01]  /*5770*/  IMAD.HI.U32 R24, R7, R36, RZ ;  /* 0x0000002407187227 */ /* 0x000fe200078e00ff */
[-C--:B------:R-:W-:Y:S02]  /*5780*/  @P2 SHF.R.U32.HI R3, RZ, R37.reuse, R22 ;  /* 0x00000025ff032219 */ /* 0x080fe40000011616 */
[----:B------:R-:W-:Y:S02]  /*5790*/  SHF.R.U32.HI R22, RZ, R92, R23 ;  /* 0x0000005cff167219 */ /* 0x000fe40000011617 */
[----:B------:R-:W-:Y:S01]  /*57a0*/  @P2 SHF.R.U32.HI R7, RZ, R37, R24 ;  /* 0x00000025ff072219 */ /* 0x000fe20000011618 */
[C---:B------:R-:W-:Y:S01]  /*57b0*/  IMAD R2, R40.reuse, R3, RZ ;  /* 0x0000000328027224 */ /* 0x040fe200078e02ff */
[----:B------:R-:W-:Y:S02]  /*57c0*/  SEL R5, R43, R22, !P0 ;  /* 0x000000162b057207 */ /* 0x000fe40004000000 */
[----:B------:R-:W-:Y:S01]  /*57d0*/  SEL R3, R45, R26, !P3 ;  /* 0x0000001a2d037207 */ /* 0x000fe20005800000 */
[----:B------:R-:W-:Y:S01]  /*57e0*/  IMAD R4, R40, R7, RZ ;  /* 0x0000000728047224 */ /* 0x000fe200078e02ff */
[C---:B------:R-:W-:Y:S01]  /*57f0*/  ISETP.GE.AND P0, PT, R5.reuse, R2, PT ;  /* 0x000000020500720c */ /* 0x040fe20003f06270 */
[----:B------:R-:W-:Y:S03]  /*5800*/  IMAD.HI.U32 R6, R5, R36, RZ ;  /* 0x0000002405067227 */ /* 0x000fe600078e00ff */
[----:B------:R-:W-:Y:S01]  /*5810*/  ISETP.GE.OR P0, PT, R3, R4, P0 ;  /* 0x000000040300720c */ /* 0x000fe20000706670 */
[----:B------:R-:W-:Y:S01]  /*5820*/  IMAD.MOV R4, RZ, RZ, -R3 ;  /* 0x000000ffff047224 */ /* 0x000fe200078e0a03 */
[-C--:B------:R-:W-:Y:S03]  /*5830*/  SHF.R.U32.HI R6, RZ, R37.reuse, R6 ;  /* 0x00000025ff067219 */ /* 0x080fe60000011606 */
[----:B------:R-:W-:Y:S01]  /*5840*/  IMAD R45, R42, R4, R45 ;  /* 0x000000042a2d7224 */ /* 0x000fe200078e022d */
[----:B------:R-:W-:Y:S05]  /*5850*/  SEL R15, R5, R6, !P2 ;  /* 0x00000006050f7207 */ /* 0x000fea0005000000 */
[----:B------:R-:W-:Y:S02]  /*5860*/  IMAD.MOV R6, RZ, RZ, -R15 ;  /* 0x000000ffff067224 */ /* 0x000fe400078e0a0f */
[C---:B------:R-:W-:Y:S04]  /*5870*/  @!P0 IMAD.HI.U32 R2, R3.reuse, R36, RZ ;  /* 0x0000002403028227 */ /* 0x040fe800078e00ff */
[----:B------:R-:W-:Y:S01]  /*5880*/  IMAD R6, R40, R6, R5 ;  /* 0x0000000628067224 */ /* 0x000fe200078e0205 */
[----:B------:R-:W-:Y:S04]  /*5890*/  @!P0 SHF.R.U32.HI R2, RZ, R37, R2 ;  /* 0x00000025ff028219 */ /* 0x000fe80000011602 */
[----:B------:R-:W-:Y:S02]  /*58a0*/  @!P0 SEL R0, R3, R2, !P2 ;  /* 0x0000000203008207 */ /* 0x000fe40005000000 */
[----:B------:R-:W-:Y:S02]  /*58b0*/  IADD3 R2, PT, PT, -R5, RZ, RZ ;  /* 0x000000ff05027210 */ /* 0x000fe40007ffe1ff */
[----:B------:R-:W-:Y:S01]  /*58c0*/  @!P0 IADD3 R8, PT, PT, R15, -R0, RZ ;  /* 0x800000000f088210 */ /* 0x000fe20007ffe0ff */
[----:B------:R-:W-:Y:S02]  /*58d0*/  @!P0 IMAD R0, R7, R6, R0 ;  /* 0x0000000607008224 */ /* 0x000fe400078e0200 */
[----:B------:R-:W-:Y:S02]  /*58e0*/  IMAD R43, R38, R2, R43 ;  /* 0x00000002262b7224 */ /* 0x000fe400078e022b */
[----:B------:R-:W-:Y:S02]  /*58f0*/  @!P0 IMAD R5, R8, R40, R3 ;  /* 0x0000002808058224 */ /* 0x000fe400078e0203 */
[----:B------:R-:W-:Y:S04]  /*5900*/  @!P0 IMAD.MOV.U32 R3, RZ, RZ, R0 ;  /* 0x000000ffff038224 */ /* 0x000fe800078e0000 */
[----:B------:R-:W-:Y:S02]  /*5910*/  IMAD R45, R3, R42, R45 ;  /* 0x0000002a032d7224 */ /* 0x000fe400078e022d */
[----:B------:R-:W-:Y:S07]  /*5920*/  IMAD R43, R5, R38, R43 ;  /* 0x00000026052b7224 */ /* 0x000fee00078e022b */
.L_x_102:
[----:B-1----:R-:W-:Y:S01]  /*5930*/  @!P1 ISETP.NE.AND P0, PT, R10, 0x1, PT ;  /* 0x000000010a00980c */ /* 0x002fe20003f05270 */
[----:B------:R-:W-:Y:S01]  /*5940*/  @!P1 IMAD.HI.U32 R0, R45, R12, RZ ;  /* 0x0000000c2d009227 */ /* 0x000fe200078e00ff */
[----:B------:R-:W-:Y:S01]  /*5950*/  @!P1 ISETP.NE.AND P2, PT, R9, 0x1, PT ;  /* 0x000000010900980c */ /* 0x000fe20003f45270 */
[----:B------:R-:W-:Y:S01]  /*5960*/  ULOP3.LUT UP0, URZ, UR48, 0x90, URZ, 0xc0, !UPT ;  /* 0x0000009030ff7892 */ /* 0x000fe2000f80c0ff */
[----:B------:R-:W-:Y:S01]  /*5970*/  R2UR UR42, R21 ;  /* 0x00000000152a72ca */ /* 0x000fe200000e0000 */
[----:B------:R-:W-:Y:S01]  /*5980*/  @!P1 IMAD.HI.U32 R3, R43, R11, RZ ;  /* 0x0000000b2b039227 */ /* 0x000fe200078e00ff */
[----:B------:R-:W-:Y:S02]  /*5990*/  @!P1 SHF.R.U32.HI R0, RZ, R13, R0 ;  /* 0x0000000dff009219 */ /* 0x000fe40000011600 */
[----:B------:R-:W-:Y:S01]  /*59a0*/  R2UR UR41, R20 ;  /* 0x00000000142972ca */ /* 0x000fe200000e0000 */
[----:B------:R-:W-:Y:S01]  /*59b0*/  VIADD R107, R107, 0x1 ;  /* 0x000000016b6b7836 */ /* 0x000fe20000000000 */
[----:B------:R-:W-:Y:S02]  /*59c0*/  @!P1 SHF.R.U32.HI R2, RZ, R14, R3 ;  /* 0x0000000eff029219 */ /* 0x000fe40000011603 */
[----:B------:R-:W-:Y:S02]  /*59d0*/  @!P1 SEL R3, R45, R0, !P2 ;  /* 0x000000002d039207 */ /* 0x000fe40005000000 */
[----:B------:R-:W-:Y:S02]  /*59e0*/  @!P1 SEL R2, R43, R2, !P0 ;  /* 0x000000022b029207 */ /* 0x000fe40004000000 */
[----:B------:R-:W-:Y:S01]  /*59f0*/  @P4 SHF.R.U32.HI R98, RZ, 0x10, R17 ;  /* 0x00000010ff624819 */ /* 0x000fe20000011611 */
[----:B------:R-:W-:Y:S02]  /*5a00*/  USHF.L.U32 UR42, UR42, 0x6, URZ ;  /* 0x000000062a2a7899 */ /* 0x000fe400080006ff */
[----:B------:R-:W-:Y:S02]  /*5a10*/  @!P1 IMAD.IADD R0, R2, 0x1, -R3 ;  /* 0x0000000102009824 */ /* 0x000fe400078e0a03 */
[----:B------:R-:W-:Y:S01]  /*5a20*/  @!P1 IMAD.IADD R2, R3, 0x1, -R2 ;  /* 0x0000000103029824 */ /* 0x000fe200078e0a02 */
[----:B------:R-:W-:Y:S01]  /*5a30*/  USHF.L.U32 UR41, UR41, 0x8, URZ ;  /* 0x0000000829297899 */ /* 0x000fe200080006ff */
[----:B------:R-:W-:Y:S02]  /*5a40*/  @!P1 IMAD R45, R0, R9, R45 ;  /* 0x00000009002d9224 */ /* 0x000fe400078e022d */
[----:B------:R-:W-:Y:S01]  /*5a50*/  @!P1 IMAD R43, R2, R10, R43 ;  /* 0x0000000a022b9224 */ /* 0x000fe200078e022b */
[----:B------:R-:W-:Y:S08]  /*5a60*/  BRA.U !UP0, `(.L_x_103) ;  /* 0x0000000108407547 */ /* 0x000ff0000b800000 */
[----:B------:R-:W1:Y:S01]  /*5a70*/  LDCU.64 UR8, c[0x4][0x88] ;  /* 0x01001100ff0877ac */ /* 0x000e620008000a00 */
[----:B------:R-:W-:Y:S01]  /*5a80*/  MOV R3, 0x0 ;  /* 0x0000000000037802 */ /* 0x000fe20000000f00 */
[----:B------:R-:W-:Y:S02]  /*5a90*/  HFMA2 R12, -RZ, RZ, 0, 5.9604644775390625e-08 ;  /* 0x00000001ff0c7431 */ /* 0x000fe400000001ff */
[----:B------:R-:W-:Y:S02]  /*5aa0*/  IMAD.MOV.U32 R8, RZ, RZ, 0x70 ;  /* 0x00000070ff087424 */ /* 0x000fe400078e00ff */
[----:B------:R-:W-:Y:S01]  /*5ab0*/  IMAD.MOV.U32 R13, RZ, RZ, RZ ;  /* 0x000000ffff0d7224 */ /* 0x000fe200078e00ff */
[----:B------:R-:W2:Y:S01]  /*5ac0*/  LDCU.64 UR6, c[0x4][0x90] ;  /* 0x01001200ff0677ac */ /* 0x000ea20008000a00 */
[----:B------:R-:W3:Y:S01]  /*5ad0*/  LDC.64 R2, c[0x4][R3] ;  /* 0x0100000003027b82 */ /* 0x000ee20000000a00 */
[----:B------:R-:W4:Y:S01]  /*5ae0*/  LDCU.64 UR4, c[0x4][0x8] ;  /* 0x01000100ff0477ac */ /* 0x000f220008000a00 */
[----:B-1----:R-:W-:Y:S01]  /*5af0*/  MOV R5, UR9 ;  /* 0x0000000900057c02 */ /* 0x002fe20008000f00 */
[----:B------:R-:W-:Y:S01]  /*5b00*/  IMAD.U32 R4, RZ, RZ, UR8 ;  /* 0x00000008ff047e24 */ /* 0x000fe2000f8e00ff */
[----:B--2---:R-:W-:Y:S01]  /*5b10*/  MOV R7, UR7 ;  /* 0x0000000700077c02 */ /* 0x004fe20008000f00 */
[----:B------:R-:W-:Y:S01]  /*5b20*/  IMAD.U32 R6, RZ, RZ, UR6 ;  /* 0x00000006ff067e24 */ /* 0x000fe2000f8e00ff */
[----:B----4-:R-:W-:Y:S01]  /*5b30*/  MOV R11, UR5 ;  /* 0x00000005000b7c02 */ /* 0x010fe20008000f00 */
[----:B------:R-:W-:Y:S02]  /*5b40*/  IMAD.U32 R10, RZ, RZ, UR4 ;  /* 0x00000004ff0a7e24 */ /* 0x000fe4000f8e00ff */
[----:B------:R-:W-:Y:S07]  /*5b50*/  LEPC R20, `(.L_x_103) ;  /* 0x000000001014794e */ /* 0x000fee0000000000 */
[----:B---3-5:R-:W-:Y:S05]  /*5b60*/  CALL.ABS.NOINC R2 ;  /* 0x0000000002007343 */ /* 0x028fea0003c00000 */
.L_x_103:
[----:B------:R-:W-:Y:S01]  /*5b70*/  LOP3.LUT P0, RZ, R103, 0x90, RZ, 0xc0, !PT ;  /* 0x0000009067ff7812 */ /* 0x000fe2000780c0ff */
[----:B------:R-:W-:Y:S11]  /*5b80*/  BSSY.RECONVERGENT B6, `(.L_x_104) ;  /* 0x0000013000067945 */ /* 0x000ff60003800200 */
[----:B------:R-:W-:Y:S01]  /*5b90*/  @!UPT UIADD3 URZ, UPT, UPT, URZ, URZ, URZ ;  /* 0x000000fffffff290 */ /* 0x000fe2000fffe0ff */
[----:B------:R-:W-:Y:S05]  /*5ba0*/  @!P0 BRA `(.L_x_105) ;  /* 0x0000000000408947 */ /* 0x000fea0003800000 */
        /* <DEDUP_REMOVED lines=16> */
.L_x_105:
[----:B------:R-:W-:Y:S05]  /*5cb0*/  BSYNC.RECONVERGENT B6 ;  /* 0x0000000000067941 */ /* 0x000fea0003800200 */
.L_x_104:
[----:B------:R-:W-:Y:S01]  /*5cc0*/  ISETP.NE.U32.AND P4, PT, R86, RZ, PT ;  /* 0x000000ff5600720c */ /* 0x000fe20003f85070 */
[----:B------:R-:W-:Y:S01]  /*5cd0*/  UISETP.NE.AND UP2, UPT, UR50, URZ, UPT ;  /* 0x000000ff3200728c */ /* 0x000fe2000bf45270 */
[----:B------:R-:W-:Y:S01]  /*5ce0*/  ISETP.NE.U32.AND P3, PT, RZ, UR38, PT ;  /* 0x00000026ff007c0c */ /* 0x000fe2000bf65070 */
[----:B------:R-:W-:Y:S01]  /*5cf0*/  UISETP.NE.U32.AND UP1, UPT, UR44, URZ, UPT ;  /* 0x000000ff2c00728c */ /* 0x000fe2000bf25070 */
[----:B------:R-:W-:Y:S01]  /*5d00*/  ISETP.NE.AND.EX P4, PT, R87, RZ, PT, P4 ;  /* 0x000000ff5700720c */ /* 0x000fe20003f85340 */
[----:B------:R-:W-:Y:S01]  /*5d10*/  UPLOP3.LUT UP0, UPT, UPT, UPT, UPT, 0x40, 0x4 ;  /* 0x000000000004789c */ /* 0x000fe20003f0e870 */
[----:B------:R-:W-:Y:S01]  /*5d20*/  ISETP.NE.AND.EX P3, PT, RZ, UR39, PT, P3 ;  /* 0x00000027ff007c0c */ /* 0x000fe2000bf65330 */
[----:B------:R-:W-:Y:S01]  /*5d30*/  UISETP.NE.AND.EX UP1, UPT, UR45, URZ, UPT, UP1 ;  /* 0x000000ff2d00728c */ /* 0x000fe2000bf25310 */
[----:B------:R-:W-:Y:S04]  /*5d40*/  PLOP3.LUT P1, PT, PT, PT, UP2, 0x80, 0x8 ;  /* 0x000000000008781c */ /* 0x000fe80003f2f028 */
[----:B------:R-:W-:Y:S06]  /*5d50*/  @UP2 UPLOP3.LUT UP0, UPT, UPT, UPT, UP1, 0x80, 0x8 ;  /* 0x000000000008289c */ /* 0x000fec0003f0f010 */
[----:B------:R-:W-:Y:S01]  /*5d60*/  PLOP3.LUT P0, PT, PT, PT, UP0, 0x80, 0x8 ;  /* 0x000000000008781c */ /* 0x000fe20003f0f008 */
[----:B------:R-:W-:Y:S01]  /*5d70*/  @!UPT UIADD3 URZ, UPT, UPT, URZ, URZ, URZ ;  /* 0x000000fffffff290 */ /* 0x000fe2000fffe0ff */
[----:B------:R-:W-:Y:S11]  /*5d80*/  BRA.U !UP1, `(.L_x_106) ;  /* 0x0000000109387547 */ /* 0x000ff6000b800000 */
[----:B------:R-:W-:Y:S01]  /*5d90*/  UISETP.NE.U32.AND UP0, UPT, UR38, URZ, UPT ;  /* 0x000000ff2600728c */ /* 0x000fe2000bf05070 */
[----:B------:R-:W-:Y:S02]  /*5da0*/  HFMA2 R0, -RZ, RZ, 0, 5.9604644775390625e-08 ;  /* 0x00000001ff007431 */ /* 0x000fe400000001ff */
[----:B------:R-:W-:Y:S01]  /*5db0*/  IMAD.MOV.U32 R91, RZ, RZ, 0x1 ;  /* 0x00000001ff5b7424 */ /* 0x000fe200078e00ff */
[----:B------:R-:W-:Y:S06]  /*5dc0*/  UISETP.NE.AND.EX UP0, UPT, UR39, URZ, UPT, UP0 ;  /* 0x000000ff2700728c */ /* 0x000fec000bf05300 */
[----:B------:R-:W-:Y:S05]  /*5dd0*/  PLOP3.LUT P2, PT, PT, PT, UP0, 0x80, 0x8 ;  /* 0x000000000008781c */ /* 0x000fea0003f4f008 */
[----:B------:R-:W1:Y:S01]  /*5de0*/  @UP0 LDCU.64 UR6, c[0x0][0x888] ;  /* 0x00011100ff0607ac */ /* 0x000e620008000a00 */
[----:B------:R-:W-:Y:S07]  /*5df0*/  @UP0 UIMAD UR4, UR36, UR44, URZ ;  /* 0x0000002c240402a4 */ /* 0x000fee000f8e02ff */
[----:B------:R-:W-:Y:S01]  /*5e00*/  @!P2 PRMT R91, R0, 0x7610, R91 ;  /* 0x00007610005ba816 */ /* 0x000fe2000000005b */
[----:B-1----:R-:W-:Y:S03]  /*5e10*/  @UP0 UIMAD.WIDE UR6, UR4, 0x4, UR6 ;  /* 0x00000004040608a5 */ /* 0x002fe6000f8e0206 */
[----:B------:R-:W1:Y:S03]  /*5e20*/  @!UP0 LDCU UR4, c[0x0][0x880] ;  /* 0x00011000ff0487ac */ /* 0x000e660008000800 */
[----:B------:R-:W-:Y:S01]  /*5e30*/  IMAD.U32 R2, RZ, RZ, UR6 ;  /* 0x00000006ff027e24 */ /* 0x000fe2000f8e00ff */
[----:B------:R-:W-:Y:S05]  /*5e40*/  MOV R3, UR7 ;  /* 0x0000000700037c02 */ /* 0x000fea0008000f00 */
[----:B-----5:R2:W5:Y:S02]  /*5e50*/  @P2 LDG.E R50, desc[UR46][R2.64] ;  /* 0x0000002e02322981 */ /* 0x020564000c1e1900 */
[----:B-12---:R-:W-:Y:S02]  /*5e60*/  @!P2 IMAD.U32 R50, RZ, RZ, UR4 ;  /* 0x00000004ff32ae24 */ /* 0x006fe4000f8e00ff */
.L_x_106:
[----:B------:R-:W-:Y:S05]  /*5e70*/  @!P4 BRA `(.L_x_107) ;  /* 0x000000000020c947 */ /* 0x000fea0003800000 */
[----:B------:R-:W-:Y:S04]  /*5e80*/  ISETP.NE.U32.AND P2, PT, R84, RZ, PT ;  /* 0x000000ff5400720c */ /* 0x000fe80003f45070 */
[----:B------:R-:W-:Y:S11]  /*5e90*/  ISETP.NE.AND.EX P2, PT, R85, RZ, PT, P2 ;  /* 0x000000ff5500720c */ /* 0x000ff60003f45320 */
[----:B------:R-:W-:Y:S02]  /*5ea0*/  @!UPT UIADD3 URZ, UPT, UPT, URZ, URZ, URZ ;  /* 0x000000fffffff290 */ /* 0x000fe4000fffe0ff */
[----:B------:R-:W1:Y:S01]  /*5eb0*/  @P2 LDC.64 R2, c[0x0][0x8a8] ;  /* 0x00022a00ff022b82 */ /* 0x000e620000000a00 */
[----:B------:R-:W-:Y:S04]  /*5ec0*/  @P2 IMAD R0, R86, UR36, RZ ;  /* 0x0000002456002c24 */ /* 0x000fe8000f8e02ff */
[----:B-1----:R-:W-:Y:S05]  /*5ed0*/  @P2 IMAD.WIDE R2, R0, 0x4, R2 ;  /* 0x0000000400022825 */ /* 0x002fea00078e0202 */
[----:B-----5:R1:W5:Y:S02]  /*5ee0*/  @P2 LDG.E R46, desc[UR46][R2.64] ;  /* 0x0000002e022e2981 */ /* 0x020364000c1e1900 */
[----:B-1----:R-:W2:Y:S02]  /*5ef0*/  @!P2 LDC R46, c[0x0][0x8a0] ;  /* 0x00022800ff2eab82 */ /* 0x002ea40000000800 */
.L_x_107:
[----:B-----5:R-:W-:Y:S01]  /*5f00*/  ISETP.NE.AND P2, PT, R50, RZ, PT ;  /* 0x000000ff3200720c */ /* 0x020fe20003f45270 */
[----:B------:R-:W-:Y:S01]  /*5f10*/  BSSY B1, `(.L_x_108) ;  /* 0x0000040000017945 */ /* 0x000fe20003800000 */
[----:B------:R-:W-:Y:S01]  /*5f20*/  SEL R7, RZ, 0xffffffff, P3 ;  /* 0xffffffffff077807 */ /* 0x000fe20001800000 */
[----:B------:R-:W-:Y:S01]  /*5f30*/  IMAD.MOV.U32 R64, RZ, RZ, 0x1 ;  /* 0x00000001ff407424 */ /* 0x000fe200078e00ff */
[----:B------:R-:W-:Y:S01]  /*5f40*/  LOP3.LUT P3, RZ, R91, 0xff, RZ, 0xc0, !PT ;  /* 0x000000ff5bff7812 */ /* 0x000fe2000786c0ff */
[----:B------:R-:W-:Y:S01]  /*5f50*/  IMAD R48, R44, 0x80, R47 ;  /* 0x000000802c307824 */ /* 0x000fe200078e022f */
[----:B------:R-:W-:Y:S02]  /*5f60*/  @P1 SEL R0, RZ, 0xffffffff, P2 ;  /* 0xffffffffff001807 */ /* 0x000fe40001000000 */
[----:B------:R-:W-:Y:S02]  /*5f70*/  CS2R R62, SRZ ;  /* 0x00000000003e7805 */ /* 0x000fe4000001ff00 */
[----:B------:R-:W-:Y:S02]  /*5f80*/  LEA R3, R100, UR49, 0x3 ;  /* 0x0000003164037c11 */ /* 0x000fe4000f8e18ff */
[----:B------:R-:W-:Y:S02]  /*5f90*/  CS2R R60, SRZ ;  /* 0x00000000003c7805 */ /* 0x000fe4000001ff00 */
[----:B------:R-:W-:Y:S02]  /*5fa0*/  @P0 SEL R0, R7, R0, !P3 ;  /* 0x0000000007000207 */ /* 0x000fe40005800000 */
[----:B------:R-:W-:Y:S02]  /*5fb0*/  CS2R R58, SRZ ;  /* 0x00000000003a7805 */ /* 0x000fe4000001ff00 */
[----:B------:R-:W-:Y:S02]  /*5fc0*/  LEA R106, R44, UR49, 0x3 ;  /* 0x000000312c6a7c11 */ /* 0x000fe4000f8e18ff */
[----:B------:R-:W-:Y:S02]  /*5fd0*/  CS2R R56, SRZ ;  /* 0x0000000000387805 */ /* 0x000fe4000001ff00 */
[----:B------:R-:W-:Y:S02]  /*5fe0*/  @P1 LOP3.LUT R0, R0, 0x1, RZ, 0xc0, !PT ;  /* 0x0000000100001812 */ /* 0x000fe400078ec0ff */
[----:B------:R-:W-:Y:S02]  /*5ff0*/  SHF.L.U32 R5, R102, 0x1f, RZ ;  /* 0x0000001f66057819 */ /* 0x000fe400000006ff */
[----:B------:R-:W-:Y:S02]  /*6000*/  ISETP.NE.U32.OR P5, PT, R0, 0x1, !P1 ;  /* 0x000000010000780c */ /* 0x000fe40004fa5470 */
[----:B------:R-:W-:Y:S02]  /*6010*/  SEL R0, RZ, 0xffffffff, P2 ;  /* 0xffffffffff007807 */ /* 0x000fe40001000000 */
[----:B------:R-:W-:Y:S02]  /*6020*/  PLOP3.LUT P2, PT, PT, PT, UP1, 0x80, 0x8 ;  /* 0x000000000008781c */ /* 0x000fe40003f4f018 */
[----:B------:R-:W-:Y:S07]  /*6030*/  P2R R72, PR, RZ, 0x20 ;  /* 0x00000020ff487803 */ /* 0x000fee0000000000 */
[----:B------:R-:W-:Y:S04]  /*6040*/  @P5 SHF.L.U32 R2, R99, 0x1f, RZ ;  /* 0x0000001f63025819 */ /* 0x000fe800000006ff */
[----:B------:R-:W1:Y:S01]  /*6050*/  @P5 SYNCS.PHASECHK.TRANS64.TRYWAIT P1, [R3+URZ+0x40], R2 ;  /* 0x00004002030055a7 */ /* 0x000e6200080211ff */
[----:B------:R-:W-:Y:S04]  /*6060*/  @P2 SEL R0, R7, R0, !P3 ;  /* 0x0000000007002207 */ /* 0x000fe80005800000 */
[----:B------:R-:W-:Y:S04]  /*6070*/  LOP3.LUT R0, R0, 0x1, RZ, 0xc0, !PT ;  /* 0x0000000100007812 */ /* 0x000fe800078ec0ff */
[----:B------:R-:W-:Y:S04]  /*6080*/  ISETP.NE.U32.AND P4, PT, R0, 0x1, PT ;  /* 0x000000010000780c */ /* 0x000fe80003f85070 */
[----:B------:R-:W-:Y:S01]  /*6090*/  P2R R65, PR, RZ, 0x10 ;  /* 0x00000010ff417803 */ /* 0x000fe20000000000 */
[----:B------:R3:W4:Y:S01]  /*60a0*/  SYNCS.PHASECHK.TRANS64.TRYWAIT P0, [R106+URZ+0xb0], R5 ;  /* 0x0000b0056a0075a7 */ /* 0x00072200080011ff */
[----:B-1----:R-:W-:Y:S01]  /*60b0*/  @P5 SEL R64, RZ, 0x1, !P1 ;  /* 0x00000001ff405807 */ /* 0x002fe20004800000 */
[----:B---3--:R-:W-:Y:S06]  /*60c0*/  @!P5 BRA `(.L_x_109) ;  /* 0x000000000090d947 */ /* 0x008fec0003800000 */
[----:B------:R-:W-:Y:S01]  /*60d0*/  @P4 IMAD R4, R100, 0x1000, R95 ;  /* 0x0000100064044824 */ /* 0x000fe200078e025f */
[----:B------:R-:W-:Y:S01]  /*60e0*/  LOP3.LUT P5, RZ, R96, 0x80, RZ, 0xc0, !PT ;  /* 0x0000008060ff7812 */ /* 0x000fe200078ac0ff */
[----:B------:R-:W-:Y:S01]  /*60f0*/  BSSY B0, `(.L_x_110) ;  /* 0x000000f000007945 */ /* 0x000fe20003800000 */
[----:B------:R-:W-:Y:S01]  /*6100*/  ISETP.NE.AND P2, PT, R64, RZ, PT ;  /* 0x000000ff4000720c */ /* 0x000fe20003f45270 */
[----:B------:R-:W-:Y:S01]  /*6110*/  @P4 VIADD R0, R4, UR49 ;  /* 0x0000003104004c36 */ /* 0x000fe20008000000 */
[----:B------:R-:W-:Y:S02]  /*6120*/  PLOP3.LUT P1, PT, PT, PT, PT, 0x8, 0x80 ;  /* 0x000000000080781c */ /* 0x000fe40003f2e170 */
[----:B------:R-:W-:Y:S02]  /*6130*/  CS2R R58, SRZ ;  /* 0x00000000003a7805 */ /* 0x000fe4000001ff00 */
[----:B------:R-:W-:Y:S01]  /*6140*/  @P4 PLOP3.LUT P1, PT, P5, PT, PT, 0x80, 0x8 ;  /* 0x000000000008481c */ /* 0x000fe20002f2f070 */
[C---:B------:R-:W-:Y:S01]  /*6150*/  @P4 VIADD R2, R0.reuse, 0x10 ;  /* 0x0000001000024836 */ /* 0x040fe20000000000 */
[----:B------:R-:W-:Y:S02]  /*6160*/  CS2R R56, SRZ ;  /* 0x0000000000387805 */ /* 0x000fe4000001ff00 */
[----:B------:R-:W-:Y:S02]  /*6170*/  CS2R R62, SRZ ;  /* 0x00000000003e7805 */ /* 0x000fe4000001ff00 */
[----:B------:R-:W-:Y:S07]  /*6180*/  CS2R R60, SRZ ;  /* 0x00000000003c7805 */ /* 0x000fee000001ff00 */
[----:B------:R-:W-:Y:S01]  /*6190*/  @P1 VIADD R2, R0, 0xfffffff0 ;  /* 0xfffffff000021836 */ /* 0x000fe20000000000 */
[----:B------:R-:W-:Y:S06]  /*61a0*/  @P2 BRA `(.L_x_111) ;  /* 0x00000000000c2947 */ /* 0x000fec0003800000 */
[----:B------:R-:W-:Y:S04]  /*61b0*/  SHF.L.U32 R0, R99, 0x1f, RZ ;  /* 0x0000001f63007819 */ /* 0x000fe800000006ff */
[----:B------:R-:W1:Y:S02]  /*61c0*/  SYNCS.PHASECHK.TRANS64.TRYWAIT P1, [R3+URZ+0x40], R0 ;  /* 0x00004000030075a7 */ /* 0x000e6400080211ff */
[----:B-1----:R-:W-:Y:S05]  /*61d0*/  @!P1 BRA `(.L_x_112) ;  /* 0x0000004000b09947 */ /* 0x002fea0003800000 */
.L_x_111:
[----:B------:R-:W-:Y:S05]  /*61e0*/  BSYNC B0 ;  /* 0x0000000000007941 */ /* 0x000fea0003800000 */
.L_x_110:
[----:B------:R-:W-:Y:S01]  /*61f0*/  ISETP.NE.AND P1, PT, R65, RZ, PT ;  /* 0x000000ff4100720c */ /* 0x000fe20003f25270 */
[----:B-1----:R-:W-:Y:S02]  /*6200*/  VIADD R3, R3, 0x60 ;  /* 0x0000006003037836 */ /* 0x002fe40000000000 */
[----:B------:R-:W-:Y:S02]  /*6210*/  IMAD.U32 R0, RZ, RZ, UR37 ;  /* 0x00000025ff007e24 */ /* 0x000fe4000f8e00ff */
[----:B------:R-:W-:Y:S03]  /*6220*/  VIADD R100, R100, 0x1 ;  /* 0x0000000164647836 */ /* 0x000fe60000000000 */
[----:B------:R-:W-:Y:S05]  /*6230*/  PRMT R0, R0, 0x654, R3 ;  /* 0x0000065400007816 */ /* 0x000fea0000000003 */
[----:B------:R1:W3:Y:S04]  /*6240*/  @P1 LDS.128 R56, [R4+UR49+0x200] ;  /* 0x0002003104381984 */ /* 0x0002e80008000c00 */
[----:B------:R1:W1:Y:S01]  /*6250*/  @P1 LDS.128 R60, [R2+0x200] ;  /* 0x00020000023c1984 */ /* 0x0002620000000c00 */
[C---:B------:R-:W-:Y:S01]  /*6260*/  ISETP.NE.AND P1, PT, R100.reuse, 0x4, PT ;  /* 0x000000046400780c */ /* 0x040fe20003f25270 */
[----:B------:R-:W-:Y:S01]  /*6270*/  @!PT LDS RZ, [RZ] ;  /* 0x00000000fffff984 */ /* 0x000fe20000000800 */
[----:B------:R-:W-:Y:S01]  /*6280*/  @!PT LDS RZ, [RZ] ;  /* 0x00000000fffff984 */ /* 0x000fe20000000800 */
[----:B------:R-:W-:Y:S01]  /*6290*/  @!PT LDS RZ, [RZ] ;  /* 0x00000000fffff984 */ /* 0x000fe20000000800 */
[----:B------:R-:W-:Y:S01]  /*62a0*/  @!PT LDS RZ, [RZ] ;  /* 0x00000000fffff984 */ /* 0x000fe20000000800 */
[----:B------:R5:W-:Y:S06]  /*62b0*/  MEMBAR.ALL.CTA ;  /* 0x0000000000007992 */ /* 0x000bec0000008000 */
[----:B-----5:R-:W5:Y:S01]  /*62c0*/  FENCE.VIEW.ASYNC.S ;  /* 0x00000000000073c6 */ /* 0x020f620000000000 */
[----:B------:R-:W-:Y:S01]  /*62d0*/  SEL R100, R100, RZ, P1 ;  /* 0x000000ff64647207 */ /* 0x000fe20000800000 */
[----:B-----5:R5:W-:Y:S02]  /*62e0*/  SYNCS.ARRIVE.TRANS64.RED.A1T0 RZ, [R0+URZ], RZ ;  /* 0x000000ff00ff79a7 */ /* 0x020be400081004ff */
[----:B-----5:R-:W-:Y:S04]  /*62f0*/  SEL R0, RZ, 0x1, P1 ;  /* 0x00000001ff007807 */ /* 0x020fe80000800000 */
[----:B---3--:R-:W-:Y:S02]  /*6300*/  LOP3.LUT R99, R99, R0, RZ, 0x3c, !PT ;  /* 0x0000000063637212 */ /* 0x008fe400078e3cff */
.L_x_109:
[----:B------:R-:W-:Y:S05]  /*6310*/  BSYNC B1 ;  /* 0x0000000000017941 */ /* 0x000fea0003800000 */
.L_x_108:
[----:B------:R-:W-:Y:S04]  /*6320*/  SHF.R.U32.HI R0, RZ, 0x15, R48 ;  /* 0x00000015ff007819 */ /* 0x000fe80000011630 */
[----:B------:R-:W-:Y:S01]  /*6330*/  LOP3.LUT P1, RZ, R0, 0x3, R97, 0x48, !PT ;  /* 0x0000000300ff7812 */ /* 0x000fe20007824861 */
[----:B------:R-:W-:Y:S01]  /*6340*/  @!UPT UIADD3 URZ, UPT, UPT, URZ, URZ, URZ ;  /* 0x000000fffffff290 */ /* 0x000fe2000fffe0ff */
[----:B----4-:R-:W-:Y:S11]  /*6350*/  @P0 BRA `(.L_x_113) ;  /* 0x0000000000080947 */ /* 0x010ff60003800000 */
[----:B------:R-:W3:Y:S02]  /*6360*/  SYNCS.PHASECHK.TRANS64.TRYWAIT P0, [R106+URZ+0xb0], R5 ;  /* 0x0000b0056a0075a7 */ /* 0x000ee400080011ff */
[----:B---3--:R-:W-:Y:S05]  /*6370*/  @!P0 BRA `(.L_x_114) ;  /* 0x00000040005c8947 */ /* 0x008fea0003800000 */
.L_x_113:
[----:B------:R-:W-:Y:S05]  /*6380*/  @!P1 BRA `(.L_x_115) ;  /* 0x0000000000409947 */ /* 0x000fea0003800000 */
[----:B------:R-:W3:Y:S01]  /*6390*/  LDCU.64 UR8, c[0x4][0x78] ;  /* 0x01000f00ff0877ac */ /* 0x000ee20008000a00 */
[----:B------:R-:W-:Y:S01]  /*63a0*/  MOV R3, 0x0 ;  /* 0x0000000000037802 */ /* 0x000fe20000000f00 */
[----:B------:R-:W-:Y:S02]  /*63b0*/  HFMA2 R12, -RZ, RZ, 0, 5.9604644775390625e-08 ;  /* 0x00000001ff0c7431 */ /* 0x000fe400000001ff */
[----:B------:R-:W-:Y:S02]  /*63c0*/  IMAD.MOV.U32 R8, RZ, RZ, 0x192 ;  /* 0x00000192ff087424 */ /* 0x000fe400078e00ff */
[----:B------:R-:W-:Y:S01]  /*63d0*/  IMAD.MOV.U32 R13, RZ, RZ, RZ ;  /* 0x000000ffff0d7224 */ /* 0x000fe200078e00ff */
[----:B------:R-:W4:Y:S01]  /*63e0*/  LDCU.64 UR6, c[0x4][0x80] ;  /* 0x01001000ff0677ac */ /* 0x000f220008000a00 */
[----:B-1----:R-:W1:Y:S01]  /*63f0*/  LDC.64 R2, c[0x4][R3] ;  /* 0x0100000003027b82 */ /* 0x002e620000000a00 */
[----:B------:R-:W5:Y:S01]  /*6400*/  LDCU.64 UR4, c[0x4][0x18] ;  /* 0x01000300ff0477ac */ /* 0x000f620008000a00 */
[----:B---3--:R-:W-:Y:S01]  /*6410*/  MOV R5, UR9 ;  /* 0x0000000900057c02 */ /* 0x008fe20008000f00 */
[----:B------:R-:W-:Y:S01]  /*6420*/  IMAD.U32 R4, RZ, RZ, UR8 ;  /* 0x00000008ff047e24 */ /* 0x000fe2000f8e00ff */
[----:B----4-:R-:W-:Y:S01]  /*6430*/  MOV R7, UR7 ;  /* 0x0000000700077c02 */ /* 0x010fe20008000f00 */
[----:B------:R-:W-:Y:S01]  /*6440*/  IMAD.U32 R6, RZ, RZ, UR6 ;  /* 0x00000006ff067e24 */ /* 0x000fe2000f8e00ff */
[----:B-----5:R-:W-:Y:S01]  /*6450*/  MOV R11, UR5 ;  /* 0x00000005000b7c02 */ /* 0x020fe20008000f00 */
[----:B------:R-:W-:Y:S02]  /*6460*/  IMAD.U32 R10, RZ, RZ, UR4 ;  /* 0x00000004ff0a7e24 */ /* 0x000fe4000f8e00ff */
[----:B------:R-:W-:Y:S07]  /*6470*/  LEPC R20, `(.L_x_115) ;  /* 0x000000001014794e */ /* 0x000fee0000000000 */
[----:B-12---:R-:W-:Y:S05]  /*6480*/  CALL.ABS.NOINC R2 ;  /* 0x0000000002007343 */ /* 0x006fea0003c00000 */
.L_x_115:
[----:B------:R-:W-:Y:S05]  /*6490*/  WARPSYNC.ALL ;  /* 0x0000000000007948 */ /* 0x000fea0003800000 */
[----:B------:R-:W-:Y:S01]  /*64a0*/  R2UR UR4, R48 ;  /* 0x00000000300472ca */ /* 0x000fe200000e0000 */
[----:B------:R-:W-:Y:S01]  /*64b0*/  HFMA2 R66, -RZ, RZ, 0, 9.5367431640625e-07 ;  /* 0x00000010ff427431 */ /* 0x000fe200000001ff */
[C---:B------:R-:W-:Y:S01]  /*64c0*/  PRMT R49, R56.reuse, 0x8880, RZ ;  /* 0x0000888038317816 */ /* 0x040fe200000000ff */
[----:B------:R-:W-:Y:S01]  /*64d0*/  BSSY.RECONVERGENT B0, `(.L_x_116) ;  /* 0x00000a5000007945 */ /* 0x000fe20003800200 */
[C---:B------:R-:W-:Y:S02]  /*64e0*/  SHF.L.U32 R51, R56.reuse, 0x10, RZ ;  /* 0x0000001038337819 */ /* 0x040fe400000006ff */
[----:B------:R-:W-:Y:S02]  /*64f0*/  SHF.L.U32 R52, R56, 0x8, RZ ;  /* 0x0000000838347819 */ /* 0x000fe400000006ff */
[----:B------:R-:W-:Y:S02]  /*6500*/  SHF.R.S32.HI R51, RZ, 0x18, R51 ;  /* 0x00000018ff337819 */ /* 0x000fe40000011433 */
[----:B------:R-:W-:Y:S02]  /*6510*/  PRMT R53, R57, 0x8880, RZ ;  /* 0x0000888039357816 */ /* 0x000fe400000000ff */
[----:B------:R-:W-:Y:S01]  /*6520*/  IADD3 R67, PT, PT, R95, UR49, RZ ;  /* 0x000000315f437c10 */ /* 0x000fe2000fffe0ff */
[----:B-1-3--:R-:W2:Y:S01]  /*6530*/  LDTM.x32 R4, tmem[UR4] ;  /* 0x00000004000479ee */ /* 0x00aea200082c0000 */
[----:B------:R-:W-:Y:S02]  /*6540*/  LOP3.LUT P5, RZ, R96, 0x80, RZ, 0xc0, !PT ;  /* 0x0000008060ff7812 */ /* 0x000fe400078ac0ff */
[----:B------:R-:W-:Y:S02]  /*6550*/  PRMT R54, R59, 0x8880, RZ ;  /* 0x000088803b367816 */ /* 0x000fe400000000ff */
[----:B------:R-:W-:Y:S02]  /*6560*/  SEL R66, R66, 0xfffffff0, !P5 ;  /* 0xfffffff042427807 */ /* 0x000fe40006800000 */
[----:B------:R-:W-:Y:S02]  /*6570*/  ISETP.NE.AND P0, PT, R104, RZ, PT ;  /* 0x000000ff6800720c */ /* 0x000fe40003f05270 */
[----:B------:R-:W-:Y:S02]  /*6580*/  IADD3 R108, PT, PT, R67, R66, RZ ;  /* 0x00000042436c7210 */ /* 0x000fe40007ffe0ff */
[----:B------:R-:W-:Y:S01]  /*6590*/  ISETP.NE.AND P6, PT, R72, RZ, PT ;  /* 0x000000ff4800720c */ /* 0x000fe20003fc5270 */
[C---:B--2---:R-:W-:Y:S11]  /*65a0*/  IMAD R0, R46.reuse, R4, RZ ;  /* 0x000000042e007224 */ /* 0x044ff600078e02ff */
[----:B------:R-:W-:Y:S01]  /*65b0*/  @!UPT UIADD3 URZ, UPT, UPT, URZ, URZ, URZ ;  /* 0x000000fffffff290 */ /* 0x000fe2000fffe0ff */
[----:B------:R-:W-:Y:S01]  /*65c0*/  @P6 SHF.L.U32 R74, R99, 0x1f, RZ ;  /* 0x0000001f634a6819 */ /* 0x000fe200000006ff */
[C---:B------:R-:W-:Y:S02]  /*65d0*/  IMAD R2, R46.reuse, R5, RZ ;  /* 0x000000052e027224 */ /* 0x040fe400078e02ff */
[----:B------:R-:W-:Y:S01]  /*65e0*/  IMAD R0, R49, R50, R0 ;  /* 0x0000003231007224 */ /* 0x000fe200078e0200 */
[----:B------:R-:W-:Y:S01]  /*65f0*/  SHF.R.S32.HI R49, RZ, 0x18, R52 ;  /* 0x00000018ff317819 */ /* 0x000fe20000011434 */
[C---:B------:R-:W-:Y:S02]  /*6600*/  IMAD R3, R46.reuse, R6, RZ ;  /* 0x000000062e037224 */ /* 0x040fe400078e02ff */
[-C--:B------:R-:W-:Y:S01]  /*6610*/  IMAD R2, R51, R50.reuse, R2 ;  /* 0x0000003233027224 */ /* 0x080fe200078e0202 */
[----:B------:R-:W-:Y:S01]  /*6620*/  SHF.R.S32.HI R51, RZ, 0x18, R56 ;  /* 0x00000018ff337819 */ /* 0x000fe20000011438 */
[C---:B------:R-:W-:Y:S02]  /*6630*/  IMAD R7, R46.reuse, R7, RZ ;  /* 0x000000072e077224 */ /* 0x040fe400078e02ff */
[----:B------:R-:W-:Y:S01]  /*6640*/  IMAD R3, R49, R50, R3 ;  /* 0x0000003231037224 */ /* 0x000fe200078e0203 */
[----:B------:R-:W-:Y:S01]  /*6650*/  MOV R49, R53 ;  /* 0x0000003500317202 */ /* 0x000fe20000000f00 */
[C---:B------:R-:W-:Y:S01]  /*6660*/  IMAD.U32 R52, R57.reuse, 0x10000, RZ ;  /* 0x0001000039347824 */ /* 0x040fe200078e00ff */
[----:B------:R-:W-:Y:S01]  /*6670*/  SHF.L.U32 R53, R57, 0x8, RZ ;  /* 0x0000000839357819 */ /* 0x000fe200000006ff */
[C---:B------:R-:W-:Y:S02]  /*6680*/  IMAD R4, R46.reuse, R8, RZ ;  /* 0x000000082e047224 */ /* 0x040fe400078e02ff */
[-C--:B------:R-:W-:Y:S01]  /*6690*/  IMAD R7, R51, R50.reuse, R7 ;  /* 0x0000003233077224 */ /* 0x080fe200078e0207 */
[----:B------:R-:W-:Y:S01]  /*66a0*/  SHF.R.S32.HI R51, RZ, 0x18, R52 ;  /* 0x00000018ff337819 */ /* 0x000fe20000011434 */
[C---:B------:R-:W-:Y:S01]  /*66b0*/  IMAD R5, R46.reuse, R9, RZ ;  /* 0x000000092e057224 */ /* 0x040fe200078e02ff */
[----:B------:R-:W-:Y:S01]  /*66c0*/  SHF.R.S32.HI R52, RZ, 0x18, R57 ;  /* 0x00000018ff347819 */ /* 0x000fe20000011439 */
[----:B------:R-:W-:Y:S01]  /*66d0*/  IMAD R4, R49, R50, R4 ;  /* 0x0000003231047224 */ /* 0x000fe200078e0204 */
[----:B------:R-:W-:Y:S01]  /*66e0*/  SHF.R.S32.HI R49, RZ, 0x18, R53 ;  /* 0x00000018ff317819 */ /* 0x000fe20000011435 */
[----:B------:R-:W-:Y:S01]  /*66f0*/  IMAD R6, R46, R10, RZ ;  /* 0x0000000a2e067224 */ /* 0x000fe200078e02ff */
[----:B------:R-:W-:Y:S01]  /*6700*/  PRMT R53, R58, 0x8880, RZ ;  /* 0x000088803a357816 */ /* 0x000fe200000000ff */
[----:B------:R-:W-:Y:S01]  /*6710*/  IMAD R11, R46, R11, RZ ;  /* 0x0000000b2e0b7224 */ /* 0x000fe200078e02ff */
[----:B------:R-:W-:Y:S01]  /*6720*/  I2IP.S8.S32.SAT R55, R7, R3, RZ ;  /* 0x0000000307377239 */ /* 0x000fe200000014ff */
[----:B------:R-:W-:Y:S02]  /*6730*/  IMAD R5, R51, R50, R5 ;  /* 0x0000003233057224 */ /* 0x000fe400078e0205 */
[----:B------:R-:W-:Y:S01]  /*6740*/  IMAD.U32 R51, R58, 0x10000, RZ ;  /* 0x000100003a337824 */ /* 0x000fe200078e00ff */
[----:B------:R-:W-:Y:S01]  /*6750*/  I2IP.S8.S32.SAT R68, R2, R0, R55 ;  /* 0x0000000002447239 */ /* 0x000fe20000001437 */
[----:B------:R-:W-:Y:S01]  /*6760*/  IMAD R6, R49, R50, R6 ;  /* 0x0000003231067224 */ /* 0x000fe200078e0206 */
[----:B------:R-:W-:Y:S01]  /*6770*/  MOV R49, R53 ;  /* 0x0000003500317202 */ /* 0x000fe20000000f00 */
[----:B------:R-:W-:Y:S01]  /*6780*/  IMAD R8, R46, R12, RZ ;  /* 0x0000000c2e087224 */ /* 0x000fe200078e02ff */
[----:B------:R-:W-:Y:S01]  /*6790*/  SHF.R.S32.HI R51, RZ, 0x18, R51 ;  /* 0x00000018ff337819 */ /* 0x000fe20000011433 */
[-C--:B------:R-:W-:Y:S01]  /*67a0*/  IMAD R11, R52, R50.reuse, R11 ;  /* 0x00000032340b7224 */ /* 0x080fe200078e020b */
[----:B------:R-:W-:Y:S01]  /*67b0*/  SHF.L.U32 R52, R58, 0x8, RZ ;  /* 0x000000083a347819 */ /* 0x000fe200000006ff */
[C---:B------:R-:W-:Y:S01]  /*67c0*/  IMAD R9, R46.reuse, R13, RZ ;  /* 0x0000000d2e097224 */ /* 0x040fe200078e02ff */
[----:B------:R-:W-:Y:S01]  /*67d0*/  SHF.L.U32 R53, R59, 0x8, RZ ;  /* 0x000000083b357819 */ /* 0x000fe200000006ff */
[----:B------:R-:W-:Y:S01]  /*67e0*/  IMAD R8, R49, R50, R8 ;  /* 0x0000003231087224 */ /* 0x000fe200078e0208 */
[----:B------:R-:W-:Y:S01]  /*67f0*/  SHF.R.S32.HI R49, RZ, 0x18, R52 ;  /* 0x00000018ff317819 */ /* 0x000fe20000011434 */
[C---:B------:R-:W-:Y:S01]  /*6800*/  IMAD R10, R46.reuse, R14, RZ ;  /* 0x0000000e2e0a7224 */ /* 0x040fe200078e02ff */
[----:B------:R-:W-:Y:S01]  /*6810*/  I2IP.S8.S32.SAT R69, R11, R6, RZ ;  /* 0x000000060b457239 */ /* 0x000fe200000014ff */
[----:B------:R-:W-:Y:S01]  /*6820*/  IMAD R9, R51, R50, R9 ;  /* 0x0000003233097224 */ /* 0x000fe200078e0209 */
[----:B------:R-:W-:Y:S01]  /*6830*/  SHF.R.S32.HI R51, RZ, 0x18, R58 ;  /* 0x00000018ff337819 */ /* 0x000fe2000001143a */
[----:B------:R-:W-:Y:S01]  /*6840*/  IMAD.U32 R52, R59, 0x10000, RZ ;  /* 0x000100003b347824 */ /* 0x000fe200078e00ff */
[----:B------:R-:W-:Y:S01]  /*6850*/  I2IP.S8.S32.SAT R69, R5, R4, R69 ;  /* 0x0000000405457239 */ /* 0x000fe20000001445 */
[C---:B------:R-:W-:Y:S01]  /*6860*/  IMAD R15, R46.reuse, R15, RZ ;  /* 0x0000000f2e0f7224 */ /* 0x040fe200078e02ff */
[----:B------:R-:W-:Y:S01]  /*6870*/  SHF.R.S32.HI R53, RZ, 0x18, R53 ;  /* 0x00000018ff357819 */ /* 0x000fe20000011435 */
[----:B------:R-:W-:Y:S01]  /*6880*/  IMAD R10, R49, R50, R10 ;  /* 0x00000032310a7224 */ /* 0x000fe200078e020a */
[----:B------:R-:W-:Y:S01]  /*6890*/  MOV R49, R54 ;  /* 0x0000003600317202 */ /* 0x000fe20000000f00 */
[C---:B------:R-:W-:Y:S01]  /*68a0*/  IMAD R12, R46.reuse, R16, RZ ;  /* 0x000000102e0c7224 */ /* 0x040fe200078e02ff */
[----:B------:R-:W-:Y:S01]  /*68b0*/  SHF.R.S32.HI R52, RZ, 0x18, R52 ;  /* 0x00000018ff347819 */ /* 0x000fe20000011434 */
[C---:B------:R-:W-:Y:S02]  /*68c0*/  IMAD R13, R46.reuse, R17, RZ ;  /* 0x000000112e0d7224 */ /* 0x040fe400078e02ff */
[----:B------:R-:W-:Y:S01]  /*68d0*/  IMAD R15, R51, R50, R15 ;  /* 0x00000032330f7224 */ /* 0x000fe200078e020f */
[----:B------:R-:W-:Y:S01]  /*68e0*/  SHF.R.S32.HI R51, RZ, 0x18, R59 ;  /* 0x00000018ff337819 */ /* 0x000fe2000001143b */
[C---:B------:R-:W-:Y:S02]  /*68f0*/  IMAD R14, R46.reuse, R18, RZ ;  /* 0x000000122e0e7224 */ /* 0x040fe400078e02ff */
[----:B------:R-:W-:Y:S01]  /*6900*/  IMAD R12, R49, R50, R12 ;  /* 0x00000032310c7224 */ /* 0x000fe200078e020c */
[----:B------:R-:W-:Y:S01]  /*6910*/  I2IP.S8.S32.SAT R70, R15, R10, RZ ;  /* 0x0000000a0f467239 */ /* 0x000fe200000014ff */
[----:B------:R-:W-:Y:S01]  /*6920*/  IMAD R19, R46, R19, RZ ;  /* 0x000000132e137224 */ /* 0x000fe200078e02ff */
[----:B------:R-:W-:Y:S01]  /*6930*/  PRMT R49, R60, 0x8880, RZ ;  /* 0x000088803c317816 */ /* 0x000fe200000000ff */
[----:B------:R-:W-:Y:S01]  /*6940*/  IMAD R13, R52, R50, R13 ;  /* 0x00000032340d7224 */ /* 0x000fe200078e020d */
[----:B------:R-:W-:Y:S01]  /*6950*/  I2IP.S8.S32.SAT R70, R9, R8, R70 ;  /* 0x0000000809467239 */ /* 0x000fe20000001446 */
[-C--:B------:R-:W-:Y:S01]  /*6960*/  IMAD R14, R53, R50.reuse, R14 ;  /* 0x00000032350e7224 */ /* 0x080fe200078e020e */
[----:B------:R-:W-:Y:S01]  /*6970*/  PRMT R53, R61, 0x8880, RZ ;  /* 0x000088803d357816 */ /* 0x000fe200000000ff */
[----:B------:R-:W-:Y:S01]  /*6980*/  IMAD R19, R51, R50, R19 ;  /* 0x0000003233137224 */ /* 0x000fe200078e0213 */
[----:B------:R-:W-:Y:S01]  /*6990*/  SHF.L.U32 R52, R61, 0x10, RZ ;  /* 0x000000103d347819 */ /* 0x000fe200000006ff */
[----:B------:R-:W-:Y:S02]  /*69a0*/  IMAD R16, R46, R20, RZ ;  /* 0x000000142e107224 */ /* 0x000fe400078e02ff */
[C---:B------:R-:W-:Y:S01]  /*69b0*/  IMAD.U32 R51, R60.reuse, 0x10000, RZ ;  /* 0x000100003c337824 */ /* 0x040fe200078e00ff */
[----:B------:R-:W-:Y:S01]  /*69c0*/  I2IP.S8.S32.SAT R71, R19, R14, RZ ;  /* 0x0000000e13477239 */ /* 0x000fe200000014ff */
[----:B------:R-:W-:Y:S01]  /*69d0*/  IMAD R16, R49, R50, R16 ;  /* 0x0000003231107224 */ /* 0x000fe200078e0210 */
[----:B------:R-:W-:Y:S01]  /*69e0*/  SHF.L.U32 R49, R60, 0x8, RZ ;  /* 0x000000083c317819 */ /* 0x000fe200000006ff */
[C---:B------:R-:W-:Y:S01]  /*69f0*/  IMAD R17, R46.reuse, R21, RZ ;  /* 0x000000152e117224 */ /* 0x040fe200078e02ff */
[----:B------:R-:W-:Y:S01]  /*6a00*/  SHF.R.S32.HI R51, RZ, 0x18, R51 ;  /* 0x00000018ff337819 */ /* 0x000fe20000011433 */
[C---:B------:R-:W-:Y:S01]  /*6a10*/  IMAD R18, R46.reuse, R22, RZ ;  /* 0x000000162e127224 */ /* 0x040fe200078e02ff */
[----:B------:R-:W-:Y:S01]  /*6a20*/  SHF.R.S32.HI R49, RZ, 0x18, R49 ;  /* 0x00000018ff317819 */ /* 0x000fe20000011431 */
[C---:B------:R-:W-:Y:S01]  /*6a30*/  IMAD R23, R46.reuse, R23, RZ ;  /* 0x000000172e177224 */ /* 0x040fe200078e02ff */
[----:B------:R-:W-:Y:S01]  /*6a40*/  I2IP.S8.S32.SAT R71, R13, R12, R71 ;  /* 0x0000000c0d477239 */ /* 0x000fe20000001447 */
[----:B------:R-:W-:Y:S01]  /*6a50*/  IMAD R17, R51, R50, R17 ;  /* 0x0000003233117224 */ /* 0x000fe200078e0211 */
[----:B------:R-:W-:Y:S01]  /*6a60*/  SHF.R.S32.HI R51, RZ, 0x18, R60 ;  /* 0x00000018ff337819 */ /* 0x000fe2000001143c */
[----:B------:R-:W-:Y:S01]  /*6a70*/  IMAD.SHL.U32 R54, R61, 0x100, RZ ;  /* 0x000001003d367824 */ /* 0x000fe200078e00ff */
[----:B------:R-:W-:Y:S01]  /*6a80*/  SHF.R.S32.HI R52, RZ, 0x18, R52 ;  /* 0x00000018ff347819 */ /* 0x000fe20000011434 */
[C---:B------:R-:W-:Y:S01]  /*6a90*/  IMAD R20, R46.reuse, R24, RZ ;  /* 0x000000182e147224 */ /* 0x040fe200078e02ff */
[----:B------:R1:W-:Y:S01]  /*6aa0*/  STS.128 [R95+UR49+0x4200], R68 ;  /* 0x004200445f007988 */ /* 0x0003e20008000c31 */
[-C--:B------:R-:W-:Y:S01]  /*6ab0*/  IMAD R18, R49, R50.reuse, R18 ;  /* 0x0000003231127224 */ /* 0x080fe200078e0212 */
[----:B------:R-:W-:Y:S01]  /*6ac0*/  SHF.R.S32.HI R49, RZ, 0x18, R54 ;  /* 0x00000018ff317819 */ /* 0x000fe20000011436 */
[C---:B------:R-:W-:Y:S01]  /*6ad0*/  IMAD R21, R46.reuse, R25, RZ ;  /* 0x000000192e157224 */ /* 0x040fe200078e02ff */
[----:B------:R-:W-:Y:S01]  /*6ae0*/  SHF.R.S32.HI R54, RZ, 0x18, R63 ;  /* 0x00000018ff367819 */ /* 0x000fe2000001143f */
[----:B------:R-:W-:Y:S01]  /*6af0*/  IMAD R23, R51, R50, R23 ;  /* 0x0000003233177224 */ /* 0x000fe200078e0217 */
[----:B------:R-:W-:Y:S01]  /*6b00*/  SHF.R.S32.HI R51, RZ, 0x18, R61 ;  /* 0x00000018ff337819 */ /* 0x000fe2000001143d */
[C---:B------:R-:W-:Y:S02]  /*6b10*/  IMAD R22, R46.reuse, R26, RZ ;  /* 0x0000001a2e167224 */ /* 0x040fe400078e02ff */
[----:B------:R-:W-:Y:S01]  /*6b20*/  IMAD R20, R53, R50, R20 ;  /* 0x0000003235147224 */ /* 0x000fe200078e0214 */
[----:B------:R-:W-:Y:S01]  /*6b30*/  I2IP.S8.S32.SAT R76, R23, R18, RZ ;  /* 0x00000012174c7239 */ /* 0x000fe200000014ff */
[----:B------:R-:W-:Y:S01]  /*6b40*/  IMAD R27, R46, R27, RZ ;  /* 0x0000001b2e1b7224 */ /* 0x000fe200078e02ff */
[----:B------:R-:W-:Y:S01]  /*6b50*/  SHF.L.U32 R53, R62, 0x8, RZ ;  /* 0x000000083e357819 */ /* 0x000fe200000006ff */
[-C--:B------:R-:W-:Y:S01]  /*6b60*/  IMAD R21, R52, R50.reuse, R21 ;  /* 0x0000003234157224 */ /* 0x080fe200078e0215 */
[C---:B------:R-:W-:Y:S01]  /*6b70*/  SHF.L.U32 R52, R62.reuse, 0x10, RZ ;  /* 0x000000103e347819 */ /* 0x040fe200000006ff */
[----:B------:R-:W-:Y:S01]  /*6b80*/  IMAD R22, R49, R50, R22 ;  /* 0x0000003231167224 */ /* 0x000fe200078e0216 */
[----:B------:R-:W-:Y:S01]  /*6b90*/  PRMT R49, R62, 0x8880, RZ ;  /* 0x000088803e317816 */ /* 0x000fe200000000ff */
[C---:B------:R-:W-:Y:S01]  /*6ba0*/  IMAD R24, R46.reuse, R28, RZ ;  /* 0x0000001c2e187224 */ /* 0x040fe200078e02ff */
[----:B------:R-:W-:Y:S01]  /*6bb0*/  I2IP.S8.S32.SAT R76, R17, R16, R76 ;  /* 0x00000010114c7239 */ /* 0x000fe2000000144c */
[----:B------:R-:W-:Y:S01]  /*6bc0*/  IMAD R27, R51, R50, R27 ;  /* 0x00000032331b7224 */ /* 0x000fe200078e021b */
[----:B------:R-:W-:Y:S01]  /*6bd0*/  SHF.R.S32.HI R51, RZ, 0x18, R52 ;  /* 0x00000018ff337819 */ /* 0x000fe20000011434 */
[C---:B------:R-:W-:Y:S01]  /*6be0*/  IMAD R25, R46.reuse, R29, RZ ;  /* 0x0000001d2e197224 */ /* 0x040fe200078e02ff */
[----:B------:R-:W-:Y:S01]  /*6bf0*/  SHF.R.S32.HI R53, RZ, 0x18, R53 ;  /* 0x00000018ff357819 */ /* 0x000fe20000011435 */
[C---:B------:R-:W-:Y:S01]  /*6c00*/  IMAD R26, R46.reuse, R30, RZ ;  /* 0x0000001e2e1a7224 */ /* 0x040fe200078e02ff */
[----:B------:R-:W-:Y:S01]  /*6c10*/  I2IP.S8.S32.SAT R77, R27, R22, RZ ;  /* 0x000000161b4d7239 */ /* 0x000fe200000014ff */
[-C--:B------:R-:W-:Y:S01]  /*6c20*/  IMAD R24, R49, R50.reuse, R24 ;  /* 0x0000003231187224 */ /* 0x080fe200078e0218 */
[----:B------:R-:W-:Y:S01]  /*6c30*/  SHF.L.U32 R52, R63, 0x10, RZ ;  /* 0x000000103f347819 */ /* 0x000fe200000006ff */
[----:B------:R-:W-:Y:S01]  /*6c40*/  IMAD R25, R51, R50, R25 ;  /* 0x0000003233197224 */ /* 0x000fe200078e0219 */
[----:B------:R-:W-:Y:S01]  /*6c50*/  I2IP.S8.S32.SAT R77, R21, R20, R77 ;  /* 0x00000014154d7239 */ /* 0x000fe2000000144d */
[----:B------:R-:W-:Y:S01]  /*6c60*/  IMAD R26, R53, R50, R26 ;  /* 0x00000032351a7224 */ /* 0x000fe200078e021a */
[----:B------:R-:W-:Y:S01]  /*6c70*/  SHF.R.S32.HI R49, RZ, 0x18, R62 ;  /* 0x00000018ff317819 */ /* 0x000fe2000001143e */
[C---:B------:R-:W-:Y:S01]  /*6c80*/  IMAD R31, R46.reuse, R31, RZ ;  /* 0x0000001f2e1f7224 */ /* 0x040fe200078e02ff */
[C---:B------:R-:W-:Y:S01]  /*6c90*/  PRMT R51, R63.reuse, 0x8880, RZ ;  /* 0x000088803f337816 */ /* 0x040fe200000000ff */
[----:B------:R-:W-:Y:S01]  /*6ca0*/  IMAD.SHL.U32 R53, R63, 0x100, RZ ;  /* 0x000001003f357824 */ /* 0x000fe200078e00ff */
[----:B------:R-:W-:Y:S01]  /*6cb0*/  SHF.R.S32.HI R52, RZ, 0x18, R52 ;  /* 0x00000018ff347819 */ /* 0x000fe20000011434 */
[C---:B------:R-:W-:Y:S02]  /*6cc0*/  IMAD R28, R46.reuse, R32, RZ ;  /* 0x000000202e1c7224 */ /* 0x040fe400078e02ff */
[C---:B------:R-:W-:Y:S01]  /*6cd0*/  IMAD R29, R46.reuse, R33, RZ ;  /* 0x000000212e1d7224 */ /* 0x040fe200078e02ff */
[----:B------:R-:W-:Y:S01]  /*6ce0*/  SHF.R.S32.HI R53, RZ, 0x18, R53 ;  /* 0x00000018ff357819 */ /* 0x000fe20000011435 */
[-C--:B------:R-:W-:Y:S02]  /*6cf0*/  IMAD R31, R49, R50.reuse, R31 ;  /* 0x00000032311f7224 */ /* 0x080fe400078e021f */
[----:B------:R-:W-:Y:S02]  /*6d00*/  IMAD R28, R51, R50, R28 ;  /* 0x00000032331c7224 */ /* 0x000fe400078e021c */
[----:B------:R-:W-:Y:S01]  /*6d10*/  IMAD R30, R46, R34, RZ ;  /* 0x000000222e1e7224 */ /* 0x000fe200078e02ff */
[----:B------:R-:W-:Y:S01]  /*6d20*/  I2IP.S8.S32.SAT R55, R31, R26, RZ ;  /* 0x0000001a1f377239 */ /* 0x000fe200000014ff */
[----:B------:R-:W-:Y:S02]  /*6d30*/  IMAD R29, R52, R50, R29 ;  /* 0x00000032341d7224 */ /* 0x000fe400078e021d */
[----:B------:R-:W-:Y:S01]  /*6d40*/  IMAD R35, R46, R35, RZ ;  /* 0x000000232e237224 */ /* 0x000fe200078e02ff */
[----:B------:R-:W-:Y:S01]  /*6d50*/  I2IP.S8.S32.SAT R78, R25, R24, R55 ;  /* 0x00000018194e7239 */ /* 0x000fe20000001437 */
[-C--:B------:R-:W-:Y:S01]  /*6d60*/  IMAD R30, R53, R50.reuse, R30 ;  /* 0x00000032351e7224 */ /* 0x080fe200078e021e */
[----:B------:R-:W-:Y:S01]  /*6d70*/  LEA R55, R100, UR49, 0x3 ;  /* 0x0000003164377c11 */ /* 0x000fe2000f8e18ff */
[----:B------:R-:W-:Y:S05]  /*6d80*/  IMAD R35, R54, R50, R35 ;  /* 0x0000003236237224 */ /* 0x000fea00078e0223 */
[----:B------:R-:W-:Y:S04]  /*6d90*/  I2IP.S8.S32.SAT R73, R35, R30, RZ ;  /* 0x0000001e23497239 */ /* 0x000fe800000014ff */
[----:B------:R-:W-:Y:S05]  /*6da0*/  I2IP.S8.S32.SAT R79, R29, R28, R73 ;  /* 0x0000001c1d4f7239 */ /* 0x000fea0000001449 */
[----:B------:R1:W-:Y:S01]  /*6db0*/  STS.128 [R108+0x4200], R76 ;  /* 0x0042004c6c007388 */ /* 0x0003e20000000c00 */
[----:B------:R-:W-:Y:S01]  /*6dc0*/  @!PT LDS RZ, [RZ] ;  /* 0x00000000fffff984 */ /* 0x000fe20000000800 */
[----:B------:R-:W-:Y:S01]  /*6dd0*/  @!PT LDS RZ, [RZ] ;  /* 0x00000000fffff984 */ /* 0x000fe20000000800 */
[----:B------:R-:W-:Y:S01]  /*6de0*/  @!PT LDS RZ, [RZ] ;  /* 0x00000000fffff984 */ /* 0x000fe20000000800 */
[----:B------:R-:W-:Y:S01]  /*6df0*/  @!PT LDS RZ, [RZ] ;  /* 0x00000000fffff984 */ /* 0x000fe20000000800 */
[----:B------:R2:W-:Y:S07]  /*6e00*/  MEMBAR.ALL.CTA ;  /* 0x0000000000007992 */ /* 0x0005ee0000008000 */
[----:B--2---:R-:W2:Y:S02]  /*6e10*/  FENCE.VIEW.ASYNC.S ;  /* 0x00000000000073c6 */ /* 0x004ea40000000000 */
[----:B--2---:R-:W-:Y:S06]  /*6e20*/  BAR.SYNC.DEFER_BLOCKING 0x1, 0x80 ;  /* 0x0042000000007b1d */ /* 0x004fec0000010000 */
[----:B------:R-:W-:Y:S05]  /*6e30*/  @P0 BRA `(.L_x_117) ;  /* 0x0000000000380947 */ /* 0x000fea0003800000 */
[----:B------:R-:W-:Y:S02]  /*6e40*/  UIADD3 UR4, UPT, UPT, UR49, 0x4200, URZ ;  /* 0x0000420031047890 */ /* 0x000fe4000fffe0ff */
[----:B------:R-:W-:Y:S01]  /*6e50*/  UIADD3 UR8, UP0, UPT, UR52, 0x680, URZ ;  /* 0x0000068034087890 */ /* 0x000fe2000ff1e0ff */
[----:B------:R-:W-:Y:S01]  /*6e60*/  UMOV UR43, UR36 ;  /* 0x00000024002b7c82 */ /* 0x000fe20008000000 */
[----:B------:R-:W-:Y:S02]  /*6e70*/  UIADD3 UR5, UPT, UPT, UR41, 0x80, URZ ;  /* 0x0000008029057890 */ /* 0x000fe4000fffe0ff */
[----:B------:R-:W-:Y:S01]  /*6e80*/  MOV R103, UR4 ;  /* 0x0000000400677c02 */ /* 0x000fe20008000f00 */
[----:B------:R-:W-:Y:S02]  /*6e90*/  UIADD3.X UR9, UPT, UPT, URZ, UR53, URZ, UP0, !UPT ;  /* 0x00000035ff097290 */ /* 0x000fe400087fe4ff */
[----:B------:R-:W-:Y:S01]  /*6ea0*/  UIADD3 UR4, UPT, UPT, UR49, 0x4a00, URZ ;  /* 0x00004a0031047890 */ /* 0x000fe2000fffe0ff */
[----:B------:R-:W-:Y:S01]  /*6eb0*/  R2UR UR40, R103 ;  /* 0x00000000672872ca */ /* 0x000fe200000e0000 */
[----:B------:R-:W-:Y:S01]  /*6ec0*/  UMOV UR6, UR42 ;  /* 0x0000002a00067c82 */ /* 0x000fe20008000000 */
[----:B------:R-:W-:Y:S11]  /*6ed0*/  UMOV UR7, UR36 ;  /* 0x0000002400077c82 */ /* 0x000ff60008000000 */
[----:B------:R2:W-:Y:S01]  /*6ee0*/  UTMASTG.3D [UR40], [UR8] ;  /* 0x00000028080073b5 */ /* 0x0005e20008010000 */
[----:B------:R2:W-:Y:S01]  /*6ef0*/  UTMASTG.3D [UR4], [UR8] ;  /* 0x00000004080073b5 */ /* 0x0005e20008010000 */
[----:B------:R0:W-:Y:S01]  /*6f00*/  UTMACMDFLUSH ;  /* 0x00000000000079b7 */ /* 0x0001e20000000000 */
[----:B--2---:R-:W-:Y:S04]  /*6f10*/  DEPBAR.LE SB0, 0x1 ;  /* 0x000080400000791a */ /* 0x004fe80000000000 */
.L_x_117:
[----:B------:R-:W-:Y:S05]  /*6f20*/  BSYNC.RECONVERGENT B0 ;  /* 0x0000000000007941 */ /* 0x000fea0003800200 */
.L_x_116:
[----:B------:R-:W-:Y:S06]  /*6f30*/  BAR.SYNC.DEFER_BLOCKING 0x1, 0x80 ;  /* 0x0042000000007b1d */ /* 0x000fec0000010000 */
[----:B------:R-:W2:Y:S01]  /*6f40*/  @P6 SYNCS.PHASECHK.TRANS64.TRYWAIT P0, [R55+URZ+0x40], R74 ;  /* 0x0000404a370065a7 */ /* 0x000ea200080011ff */
[----:B------:R-:W-:Y:S01]  /*6f50*/  BSSY B1, `(.L_x_118) ;  /* 0x000001f000017945 */ /* 0x000fe20003800000 */
[----:B--2---:R-:W-:Y:S03]  /*6f60*/  @P6 SEL R64, RZ, 0x1, !P0 ;  /* 0x00000001ff406807 */ /* 0x004fe60004000000 */
[----:B------:R-:W-:Y:S05]  /*6f70*/  @!P6 BRA `(.L_x_119) ;  /* 0x000000000070e947 */ /* 0x000fea0003800000 */
[----:B------:R-:W-:Y:S01]  /*6f80*/  ISETP.NE.AND P1, PT, R65, RZ, PT ;  /* 0x000000ff4100720c */ /* 0x000fe20003f25270 */
[----:B------:R-:W-:Y:S01]  /*6f90*/  BSSY B0, `(.L_x_120) ;  /* 0x0000008000007945 */ /* 0x000fe20003800000 */
[----:B------:R-:W-:Y:S11]  /*6fa0*/  ISETP.NE.AND P0, PT, R64, RZ, PT ;  /* 0x000000ff4000720c */ /* 0x000ff60003f05270 */
[----:B------:R-:W-:Y:S04]  /*6fb0*/  @P1 IMAD R3, R100, 0x1000, R67 ;  /* 0x0000100064031824 */ /* 0x000fe800078e0243 */
[----:B------:R-:W-:Y:S01]  /*6fc0*/  @P1 IMAD.IADD R2, R66, 0x1, R3 ;  /* 0x0000000142021824 */ /* 0x000fe200078e0203 */
[----:B------:R-:W-:Y:S06]  /*6fd0*/  @P0 BRA `(.L_x_121) ;  /* 0x00000000000c0947 */ /* 0x000fec0003800000 */
[----:B------:R-:W-:Y:S04]  /*6fe0*/  SHF.L.U32 R0, R99, 0x1f, RZ ;  /* 0x0000001f63007819 */ /* 0x000fe800000006ff */
[----:B------:R-:W2:Y:S02]  /*6ff0*/  SYNCS.PHASECHK.TRANS64.TRYWAIT P0, [R55+URZ+0x40], R0 ;  /* 0x00004000370075a7 */ /* 0x000ea400080011ff */
[----:B--2---:R-:W-:Y:S05]  /*7000*/  @!P0 BRA `(.L_x_122) ;  /* 0x00000034004c8947 */ /* 0x004fea0003800000 */
.L_x_121:
[----:B------:R-:W-:Y:S05]  /*7010*/  BSYNC B0 ;  /* 0x0000000000007941 */ /* 0x000fea0003800000 */
.L_x_120:
[----:B------:R-:W-:Y:S01]  /*7020*/  ISETP.NE.AND P0, PT, R65, RZ, PT ;  /* 0x000000ff4100720c */ /* 0x000fe20003f05270 */
[----:B--2---:R-:W-:Y:S02]  /*7030*/  VIADD R55, R55, 0x60 ;  /* 0x0000006037377836 */ /* 0x004fe40000000000 */
[----:B------:R-:W-:Y:S02]  /*7040*/  IMAD.U32 R0, RZ, RZ, UR37 ;  /* 0x00000025ff007e24 */ /* 0x000fe4000f8e00ff */
[----:B------:R-:W-:Y:S03]  /*7050*/  VIADD R100, R100, 0x1 ;  /* 0x0000000164647836 */ /* 0x000fe60000000000 */
[----:B------:R-:W-:Y:S05]  /*7060*/  PRMT R0, R0, 0x654, R55 ;  /* 0x0000065400007816 */ /* 0x000fea0000000037 */
[----:B------:R2:W3:Y:S04]  /*7070*/  @P0 LDS.128 R56, [R3+0x200] ;  /* 0x0002000003380984 */ /* 0x0004e80000000c00 */
[----:B------:R2:W4:Y:S01]  /*7080*/  @P0 LDS.128 R60, [R2+0x200] ;  /* 0x00020000023c0984 */ /* 0x0005220000000c00 */
        /* <DEDUP_REMOVED lines=10> */
[----:B--23--:R-:W-:Y:S02]  /*7130*/  LOP3.LUT R99, R99, R0, RZ, 0x3c, !PT ;  /* 0x0000000063637212 */ /* 0x00cfe400078e3cff */
.L_x_119:
[----:B------:R-:W-:Y:S05]  /*7140*/  BSYNC B1 ;  /* 0x0000000000017941 */ /* 0x000fea0003800000 */
.L_x_118:
[----:B------:R-:W-:Y:S05]  /*7150*/  VIADD R0, R48, 0x20 ;  /* 0x0000002030007836 */ /* 0x000fea0000000000 */
[----:B------:R-:W-:Y:S04]  /*7160*/  SHF.R.U32.HI R0, RZ, 0x15, R0 ;  /* 0x00000015ff007819 */ /* 0x000fe80000011600 */
[----:B------:R-:W-:Y:S11]  /*7170*/  LOP3.LUT P0, RZ, R0, 0x3, R97, 0x48, !PT ;  /* 0x0000000300ff7812 */ /* 0x000ff60007804861 */
[----:B------:R-:W-:Y:S02]  /*7180*/  @!UPT UIADD3 URZ, UPT, UPT, URZ, URZ, URZ ;  /* 0x000000fffffff290 */ /* 0x000fe4000fffe0ff */
[----:B------:R-:W-:Y:S05]  /*7190*/  @!P0 BRA `(.L_x_123) ;  /* 0x0000000000408947 */ /* 0x000fea0003800000 */
[----:B------:R-:W2:Y:S01]  /*71a0*/  LDCU.64 UR8, c[0x4][0x78] ;  /* 0x01000f00ff0877ac */ /* 0x000ea20008000a00 */
[----:B------:R-:W-:Y:S01]  /*71b0*/  MOV R3, 0x0 ;  /* 0x0000000000037802 */ /* 0x000fe20000000f00 */
[----:B------:R-:W-:Y:S02]  /*71c0*/  HFMA2 R12, -RZ, RZ, 0, 5.9604644775390625e-08 ;  /* 0x00000001ff0c7431 */ /* 0x000fe400000001ff */
[----:B------:R-:W-:Y:S02]  /*71d0*/  IMAD.MOV.U32 R8, RZ, RZ, 0x192 ;  /* 0x00000192ff087424 */ /* 0x000fe400078e00ff */
[----:B------:R-:W-:Y:S01]  /*71e0*/  IMAD.MOV.U32 R13, RZ, RZ, RZ ;  /* 0x000000ffff0d7224 */ /* 0x000fe200078e00ff */
[----:B------:R-:W3:Y:S01]  /*71f0*/  LDCU.64 UR6, c[0x4][0x80] ;  /* 0x01001000ff0677ac */ /* 0x000ee20008000a00 */
[----:B------:R-:W1:Y:S01]  /*7200*/  LDC.64 R2, c[0x4][R3] ;  /* 0x0100000003027b82 */ /* 0x000e620000000a00 */
[----:B------:R-:W5:Y:S01]  /*7210*/  LDCU.64 UR4, c[0x4][0x18] ;  /* 0x01000300ff0477ac */ /* 0x000f620008000a00 */
[----:B--2---:R-:W-:Y:S01]  /*7220*/  MOV R5, UR9 ;  /* 0x0000000900057c02 */ /* 0x004fe20008000f00 */
[----:B------:R-:W-:Y:S01]  /*7230*/  IMAD.U32 R4, RZ, RZ, UR8 ;  /* 0x00000008ff047e24 */ /* 0x000fe2000f8e00ff */
[----:B---3--:R-:W-:Y:S01]  /*7240*/  MOV R7, UR7 ;  /* 0x0000000700077c02 */ /* 0x008fe20008000f00 */
[----:B------:R-:W-:Y:S01]  /*7250*/  IMAD.U32 R6, RZ, RZ, UR6 ;  /* 0x00000006ff067e24 */ /* 0x000fe2000f8e00ff */
[----:B-----5:R-:W-:Y:S01]  /*7260*/  MOV R11, UR5 ;  /* 0x00000005000b7c02 */ /* 0x020fe20008000f00 */
[----:B------:R-:W-:Y:S02]  /*7270*/  IMAD.U32 R10, RZ, RZ, UR4 ;  /* 0x00000004ff0a7e24 */ /* 0x000fe4000f8e00ff */
[----:B------:R-:W-:Y:S07]  /*7280*/  LEPC R20, `(.L_x_123) ;  /* 0x000000001014794e */ /* 0x000fee0000000000 */
[----:B-1--4-:R-:W-:Y:S05]  /*7290*/  CALL.ABS.NOINC R2 ;  /* 0x0000000002007343 */ /* 0x012fea0003c00000 */
.L_x_123:
[----:B------:R-:W-:Y:S01]  /*72a0*/  SHF.L.U32 R51, R56, 0x10, RZ ;  /* 0x0000001038337819 */ /* 0x000fe200000006ff */
[----:B------:R-:W-:Y:S05]  /*72b0*/  WARPSYNC.ALL ;  /* 0x0000000000007948 */ /* 0x000fea0003800000 */
[----:B------:R-:W-:Y:S01]  /*72c0*/  R2UR UR4, R48 ;  /* 0x00000000300472ca */ /* 0x000fe200000e0000 */
[----:B------:R-:W-:Y:S01]  /*72d0*/  BSSY.RECONVERGENT B0, `(.L_x_124) ;  /* 0x000009d000007945 */ /* 0x000fe20003800200 */
[C---:B------:R-:W-:Y:S02]  /*72e0*/  PRMT R49, R56.reuse, 0x8880, RZ ;  /* 0x0000888038317816 */ /* 0x040fe400000000ff */
[----:B------:R-:W-:Y:S02]  /*72f0*/  SHF.R.S32.HI R51, RZ, 0x18, R51 ;  /* 0x00000018ff337819 */ /* 0x000fe40000011433 */
[----:B------:R-:W-:Y:S02]  /*7300*/  SHF.L.U32 R52, R56, 0x8, RZ ;  /* 0x0000000838347819 */ /* 0x000fe400000006ff */
[----:B------:R-:W-:Y:S02]  /*7310*/  SHF.L.U32 R53, R57, 0x8, RZ ;  /* 0x0000000839357819 */ /* 0x000fe400000006ff */
[----:B------:R-:W-:Y:S02]  /*7320*/  SHF.R.S32.HI R54, RZ, 0x18, R58 ;  /* 0x00000018ff367819 */ /* 0x000fe4000001143a */
[----:B------:R-:W-:Y:S01]  /*7330*/  SHF.R.S32.HI R53, RZ, 0x18, R53 ;  /* 0x00000018ff357819 */ /* 0x000fe20000011435 */
[----:B------:R-:W2:Y:S01]  /*7340*/  LDTM.x32 R4, tmem[UR4+0x20] ;  /* 0x00002004000479ee */ /* 0x000ea200082c0000 */
[----:B----4-:R-:W-:Y:S02]  /*7350*/  SHF.L.U32 R55, R62, 0x8, RZ ;  /* 0x000000083e377819 */ /* 0x010fe400000006ff */
[----:B------:R-:W-:Y:S02]  /*7360*/  ISETP.NE.AND P0, PT, R104, RZ, PT ;  /* 0x000000ff6800720c */ /* 0x000fe40003f05270 */
[----:B------:R-:W-:Y:S02]  /*7370*/  SHF.R.S32.HI R55, RZ, 0x18, R55 ;  /* 0x00000018ff377819 */ /* 0x000fe40000011437 */
[----:B------:R-:W-:Y:S01]  /*7380*/  ISETP.NE.AND P6, PT, R72, RZ, PT ;  /* 0x000000ff4800720c */ /* 0x000fe20003fc5270 */
[C---:B--2---:R-:W-:Y:S02]  /*7390*/  IMAD R0, R46.reuse, R4, RZ ;  /* 0x000000042e007224 */ /* 0x044fe400078e02ff */
[C---:B------:R-:W-:Y:S02]  /*73a0*/  IMAD R2, R46.reuse, R5, RZ ;  /* 0x000000052e027224 */ /* 0x040fe400078e02ff */
[----:B------:R-:W-:Y:S01]  /*73b0*/  IMAD R0, R49, R50, R0 ;  /* 0x0000003231007224 */ /* 0x000fe200078e0200 */
[----:B------:R-:W-:Y:S01]  /*73c0*/  SHF.R.S32.HI R49, RZ, 0x18, R52 ;  /* 0x00000018ff317819 */ /* 0x000fe20000011434 */
[C---:B------:R-:W-:Y:S01]  /*73d0*/  IMAD R3, R46.reuse, R6, RZ ;  /* 0x000000062e037224 */ /* 0x040fe200078e02ff */
[----:B------:R-:W-:Y:S01]  /*73e0*/  SHF.L.U32 R52, R57, 0x10, RZ ;  /* 0x0000001039347819 */ /* 0x000fe200000006ff */
[-C--:B------:R-:W-:Y:S01]  /*73f0*/  IMAD R2, R51, R50.reuse, R2 ;  /* 0x0000003233027224 */ /* 0x080fe200078e0202 */
[----:B------:R-:W-:Y:S01]  /*7400*/  SHF.R.S32.HI R51, RZ, 0x18, R56 ;  /* 0x00000018ff337819 */ /* 0x000fe20000011438 */
[C---:B------:R-:W-:Y:S02]  /*7410*/  IMAD R7, R46.reuse, R7, RZ ;  /* 0x000000072e077224 */ /* 0x040fe400078e02ff */
[-C--:B------:R-:W-:Y:S01]  /*7420*/  IMAD R3, R49, R50.reuse, R3 ;  /* 0x0000003231037224 */ /* 0x080fe200078e0203 */
[----:B------:R-:W-:Y:S01]  /*7430*/  PRMT R49, R57, 0x8880, RZ ;  /* 0x0000888039317816 */ /* 0x000fe200000000ff */
[----:B------:R-:W-:Y:S01]  /*7440*/  IMAD R7, R51, R50, R7 ;  /* 0x0000003233077224 */ /* 0x000fe200078e0207 */
[----:B------:R-:W-:Y:S01]  /*7450*/  SHF.R.S32.HI R51, RZ, 0x18, R52 ;  /* 0x00000018ff337819 */ /* 0x000fe20000011434 */
[----:B------:R-:W-:Y:S01]  /*7460*/  IMAD R4, R46, R8, RZ ;  /* 0x000000082e047224 */ /* 0x000fe200078e02ff */
[----:B------:R-:W-:Y:S01]  /*7470*/  SHF.L.U32 R52, R58, 0x10, RZ ;  /* 0x000000103a347819 */ /* 0x000fe200000006ff */
[C---:B------:R-:W-:Y:S01]  /*7480*/  IMAD R5, R46.reuse, R9, RZ ;  /* 0x000000092e057224 */ /* 0x040fe200078e02ff */
[----:B-1----:R-:W-:Y:S01]  /*7490*/  I2IP.S8.S32.SAT R69, R7, R3, RZ ;  /* 0x0000000307457239 */ /* 0x002fe200000014ff */
[----:B------:R-:W-:Y:S01]  /*74a0*/  IMAD R6, R46, R10, RZ ;  /* 0x0000000a2e067224 */ /* 0x000fe200078e02ff */
[----:B------:R-:W-:Y:S01]  /*74b0*/  SHF.R.S32.HI R52, RZ, 0x18, R52 ;  /* 0x00000018ff347819 */ /* 0x000fe20000011434 */
[----:B------:R-:W-:Y:S01]  /*74c0*/  IMAD R4, R49, R50, R4 ;  /* 0x0000003231047224 */ /* 0x000fe200078e0204 */
[----:B------:R-:W-:Y:S01]  /*74d0*/  I2IP.S8.S32.SAT R68, R2, R0, R69 ;  /* 0x0000000002447239 */ /* 0x000fe20000001445 */
[-C--:B------:R-:W-:Y:S01]  /*74e0*/  IMAD R5, R51, R50.reuse, R5 ;  /* 0x0000003233057224 */ /* 0x080fe200078e0205 */
[----:B------:R-:W-:Y:S01]  /*74f0*/  SHF.R.S32.HI R49, RZ, 0x18, R57 ;  /* 0x00000018ff317819 */ /* 0x000fe20000011439 */
[----:B------:R-:W-:Y:S01]  /*7500*/  IMAD R11, R46, R11, RZ ;  /* 0x0000000b2e0b7224 */ /* 0x000fe200078e02ff */
[C---:B------:R-:W-:Y:S01]  /*7510*/  PRMT R51, R58.reuse, 0x8880, RZ ;  /* 0x000088803a337816 */ /* 0x040fe200000000ff */
[----:B------:R-:W-:Y:S01]  /*7520*/  IMAD R6, R53, R50, R6 ;  /* 0x0000003235067224 */ /* 0x000fe200078e0206 */
[----:B------:R-:W-:Y:S01]  /*7530*/  SHF.L.U32 R53, R58, 0x8, RZ ;  /* 0x000000083a357819 */ /* 0x000fe200000006ff */
[C---:B------:R-:W-:Y:S02]  /*7540*/  IMAD R8, R46.reuse, R12, RZ ;  /* 0x0000000c2e087224 */ /* 0x040fe400078e02ff */
[C---:B------:R-:W-:Y:S01]  /*7550*/  IMAD R9, R46.reuse, R13, RZ ;  /* 0x0000000d2e097224 */ /* 0x040fe200078e02ff */
[----:B------:R-:W-:Y:S01]  /*7560*/  SHF.R.S32.HI R53, RZ, 0x18, R53 ;  /* 0x00000018ff357819 */ /* 0x000fe20000011435 */
[----:B------:R-:W-:Y:S01]  /*7570*/  IMAD R11, R49, R50, R11 ;  /* 0x00000032310b7224 */ /* 0x000fe200078e020b */
[----:B------:R-:W-:Y:S01]  /*7580*/  PRMT R49, R59, 0x8880, RZ ;  /* 0x000088803b317816 */ /* 0x000fe200000000ff */
[----:B------:R-:W-:Y:S02]  /*7590*/  IMAD R10, R46, R14, RZ ;  /* 0x0000000e2e0a7224 */ /* 0x000fe400078e02ff */
[----:B------:R-:W-:Y:S01]  /*75a0*/  IMAD R8, R51, R50, R8 ;  /* 0x0000003233087224 */ /* 0x000fe200078e0208 */
[----:B------:R-:W-:Y:S01]  /*75b0*/  I2IP.S8.S32.SAT R70, R11, R6, RZ ;  /* 0x000000060b467239 */ /* 0x000fe200000014ff */
[-C--:B------:R-:W-:Y:S01]  /*75c0*/  IMAD R9, R52, R50.reuse, R9 ;  /* 0x0000003234097224 */ /* 0x080fe200078e0209 */
[----:B------:R-:W-:Y:S01]  /*75d0*/  SHF.L.U32 R51, R59, 0x10, RZ ;  /* 0x000000103b337819 */ /* 0x000fe200000006ff */
[----:B------:R-:W-:Y:S01]  /*75e0*/  IMAD R10, R53, R50, R10 ;  /* 0x00000032350a7224 */ /* 0x000fe200078e020a */
[----:B------:R-:W-:Y:S01]  /*75f0*/  I2IP.S8.S32.SAT R69, R5, R4, R70 ;  /* 0x0000000405457239 */ /* 0x000fe20000001446 */
[C---:B------:R-:W-:Y:S01]  /*7600*/  IMAD R15, R46.reuse, R15, RZ ;  /* 0x0000000f2e0f7224 */ /* 0x040fe200078e02ff */
[----:B------:R-:W-:Y:S01]  /*7610*/  SHF.R.S32.HI R51, RZ, 0x18, R51 ;  /* 0x00000018ff337819 */ /* 0x000fe20000011433 */
[----:B------:R-:W-:Y:S01]  /*7620*/  IMAD.SHL.U32 R53, R59, 0x100, RZ ;  /* 0x000001003b357824 */ /* 0x000fe200078e00ff */
[----:B------:R-:W-:Y:S01]  /*7630*/  SHF.R.S32.HI R52, RZ, 0x18, R59 ;  /* 0x00000018ff347819 */ /* 0x000fe2000001143b */
[C---:B------:R-:W-:Y:S02]  /*7640*/  IMAD R12, R46.reuse, R16, RZ ;  /* 0x000000102e0c7224 */ /* 0x040fe400078e02ff */
[----:B------:R-:W-:Y:S01]  /*7650*/  IMAD R13, R46, R17, RZ ;  /* 0x000000112e0d7224 */ /* 0x000fe200078e02ff */
[----:B------:R-:W-:Y:S01]  /*7660*/  SHF.R.S32.HI R53, RZ, 0x18, R53 ;  /* 0x00000018ff357819 */ /* 0x000fe20000011435 */
[----:B------:R-:W-:Y:S01]  /*7670*/  IMAD R15, R54, R50, R15 ;  /* 0x00000032360f7224 */ /* 0x000fe200078e020f */
[----:B------:R-:W-:Y:S01]  /*7680*/  SHF.L.U32 R54, R61, 0x10, RZ ;  /* 0x000000103d367819 */ /* 0x000fe200000006ff */
[C---:B------:R-:W-:Y:S02]  /*7690*/  IMAD R14, R46.reuse, R18, RZ ;  /* 0x000000122e0e7224 */ /* 0x040fe400078e02ff */
[----:B------:R-:W-:Y:S01]  /*76a0*/  IMAD R12, R49, R50, R12 ;  /* 0x00000032310c7224 */ /* 0x000fe200078e020c */
[----:B------:R-:W-:Y:S01]  /*76b0*/  I2IP.S8.S32.SAT R71, R15, R10, RZ ;  /* 0x0000000a0f477239 */ /* 0x000fe200000014ff */
[----:B------:R-:W-:Y:S01]  /*76c0*/  IMAD R19, R46, R19, RZ ;  /* 0x000000132e137224 */ /* 0x000fe200078e02ff */
[----:B------:R-:W-:Y:S01]  /*76d0*/  PRMT R49, R60, 0x8880, RZ ;  /* 0x000088803c317816 */ /* 0x000fe200000000ff */
[----:B------:R-:W-:Y:S01]  /*76e0*/  IMAD R13, R51, R50, R13 ;  /* 0x00000032330d7224 */ /* 0x000fe200078e020d */
[----:B------:R-:W-:Y:S01]  /*76f0*/  I2IP.S8.S32.SAT R70, R9, R8, R71 ;  /* 0x0000000809467239 */ /* 0x000fe20000001447 */
[----:B------:R-:W-:Y:S01]  /*7700*/  IMAD R16, R46, R20, RZ ;  /* 0x000000142e107224 */ /* 0x000fe200078e02ff */
[----:B------:R-:W-:Y:S01]  /*7710*/  SHF.R.S32.HI R54, RZ, 0x18, R54 ;  /* 0x00000018ff367819 */ /* 0x000fe20000011436 */
[-C--:B------:R-:W-:Y:S01]  /*7720*/  IMAD R14, R53, R50.reuse, R14 ;  /* 0x00000032350e7224 */ /* 0x080fe200078e020e */
[----:B------:R-:W-:Y:S01]  /*7730*/  PRMT R53, R61, 0x8880, RZ ;  /* 0x000088803d357816 */ /* 0x000fe200000000ff */
[-C--:B------:R-:W-:Y:S01]  /*7740*/  IMAD R19, R52, R50.reuse, R19 ;  /* 0x0000003234137224 */ /* 0x080fe200078e0213 */
[----:B------:R-:W-:Y:S01]  /*7750*/  SHF.R.S32.HI R52, RZ, 0x18, R60 ;  /* 0x00000018ff347819 */ /* 0x000fe2000001143c */
[----:B------:R-:W-:Y:S01]  /*7760*/  IMAD R16, R49, R50, R16 ;  /* 0x0000003231107224 */ /* 0x000fe200078e0210 */
[----:B------:R-:W-:Y:S01]  /*7770*/  SHF.L.U32 R49, R60, 0x10, RZ ;  /* 0x000000103c317819 */ /* 0x000fe200000006ff */
[----:B------:R-:W-:Y:S01]  /*7780*/  IMAD R17, R46, R21, RZ ;  /* 0x000000152e117224 */ /* 0x000fe200078e02ff */
[----:B------:R-:W-:Y:S01]  /*7790*/  SHF.L.U32 R51, R60, 0x8, RZ ;  /* 0x000000083c337819 */ /* 0x000fe200000006ff */
[C---:B------:R-:W-:Y:S01]  /*77a0*/  IMAD R18, R46.reuse, R22, RZ ;  /* 0x000000162e127224 */ /* 0x040fe200078e02ff */
[----:B------:R-:W-:Y:S01]  /*77b0*/  SHF.R.S32.HI R49, RZ, 0x18, R49 ;  /* 0x00000018ff317819 */ /* 0x000fe20000011431 */
[C---:B------:R-:W-:Y:S01]  /*77c0*/  IMAD R23, R46.reuse, R23, RZ ;  /* 0x000000172e177224 */ /* 0x040fe200078e02ff */
[----:B------:R-:W-:Y:S01]  /*77d0*/  SHF.R.S32.HI R51, RZ, 0x18, R51 ;  /* 0x00000018ff337819 */ /* 0x000fe20000011433 */
[C---:B------:R-:W-:Y:S01]  /*77e0*/  IMAD R20, R46.reuse, R24, RZ ;  /* 0x000000182e147224 */ /* 0x040fe200078e02ff */
[----:B------:R-:W-:Y:S01]  /*77f0*/  I2IP.S8.S32.SAT R71, R19, R14, RZ ;  /* 0x0000000e13477239 */ /* 0x000fe200000014ff */
[----:B------:R-:W-:Y:S02]  /*7800*/  IMAD R17, R49, R50, R17 ;  /* 0x0000003231117224 */ /* 0x000fe400078e0211 */
[----:B------:R-:W-:Y:S01]  /*7810*/  IMAD.SHL.U32 R49, R61, 0x100, RZ ;  /* 0x000001003d317824 */ /* 0x000fe200078e00ff */
[----:B------:R-:W-:Y:S01]  /*7820*/  I2IP.S8.S32.SAT R71, R13, R12, R71 ;  /* 0x0000000c0d477239 */ /* 0x000fe20000001447 */
[-C--:B------:R-:W-:Y:S01]  /*7830*/  IMAD R18, R51, R50.reuse, R18 ;  /* 0x0000003233127224 */ /* 0x080fe200078e0212 */
[----:B------:R-:W-:Y:S01]  /*7840*/  SHF.R.S32.HI R51, RZ, 0x18, R61 ;  /* 0x00000018ff337819 */ /* 0x000fe2000001143d */
[----:B------:R-:W-:Y:S01]  /*7850*/  IMAD R21, R46, R25, RZ ;  /* 0x000000192e157224 */ /* 0x000fe200078e02ff */
[----:B------:R-:W-:Y:S01]  /*7860*/  SHF.R.S32.HI R49, RZ, 0x18, R49 ;  /* 0x00000018ff317819 */ /* 0x000fe20000011431 */
[----:B------:R-:W-:Y:S01]  /*7870*/  IMAD R23, R52, R50, R23 ;  /* 0x0000003234177224 */ /* 0x000fe200078e0217 */
[----:B------:R1:W-:Y:S01]  /*7880*/  STS.128 [R95+UR49+0x5200], R68 ;  /* 0x005200445f007988 */ /* 0x0003e20008000c31 */
[----:B------:R-:W-:Y:S01]  /*7890*/  IMAD R22, R46, R26, RZ ;  /* 0x0000001a2e167224 */ /* 0x000fe200078e02ff */
[----:B------:R-:W-:Y:S01]  /*78a0*/  SHF.L.U32 R52, R62, 0x10, RZ ;  /* 0x000000103e347819 */ /* 0x000fe200000006ff */
[----:B------:R-:W-:Y:S01]  /*78b0*/  IMAD R20, R53, R50, R20 ;  /* 0x0000003235147224 */ /* 0x000fe200078e0214 */
[----:B------:R-:W-:Y:S01]  /*78c0*/  I2IP.S8.S32.SAT R76, R23, R18, RZ ;  /* 0x00000012174c7239 */ /* 0x000fe200000014ff */
[----:B------:R-:W-:Y:S01]  /*78d0*/  IMAD R27, R46, R27, RZ ;  /* 0x0000001b2e1b7224 */ /* 0x000fe200078e02ff */
[----:B------:R-:W-:Y:S01]  /*78e0*/  PRMT R53, R62, 0x8880, RZ ;  /* 0x000088803e357816 */ /* 0x000fe200000000ff */
[----:B------:R-:W-:Y:S01]  /*78f0*/  IMAD R21, R54, R50, R21 ;  /* 0x0000003236157224 */ /* 0x000fe200078e0215 */
[----:B------:R-:W-:Y:S01]  /*7900*/  I2IP.S8.S32.SAT R76, R17, R16, R76 ;  /* 0x00000010114c7239 */ /* 0x000fe2000000144c */
[C---:B------:R-:W-:Y:S01]  /*7910*/  IMAD R24, R46.reuse, R28, RZ ;  /* 0x0000001c2e187224 */ /* 0x040fe200078e02ff */
[----:B------:R-:W-:Y:S01]  /*7920*/  SHF.R.S32.HI R52, RZ, 0x18, R52 ;  /* 0x00000018ff347819 */ /* 0x000fe20000011434 */
[-C--:B------:R-:W-:Y:S01]  /*7930*/  IMAD R22, R49, R50.reuse, R22 ;  /* 0x0000003231167224 */ /* 0x080fe200078e0216 */
[----:B------:R-:W-:Y:S01]  /*7940*/  SHF.R.S32.HI R49, RZ, 0x18, R62 ;  /* 0x00000018ff317819 */ /* 0x000fe2000001143e */
[C---:B------:R-:W-:Y:S01]  /*7950*/  IMAD R25, R46.reuse, R29, RZ ;  /* 0x0000001d2e197224 */ /* 0x040fe200078e02ff */
[----:B------:R-:W-:Y:S01]  /*7960*/  SHF.R.S32.HI R54, RZ, 0x18, R63 ;  /* 0x00000018ff367819 */ /* 0x000fe2000001143f */
[-C--:B------:R-:W-:Y:S01]  /*7970*/  IMAD R27, R51, R50.reuse, R27 ;  /* 0x00000032331b7224 */ /* 0x080fe200078e021b */
[----:B------:R-:W-:Y:S01]  /*7980*/  PRMT R51, R63, 0x8880, RZ ;  /* 0x000088803f337816 */ /* 0x000fe200000000ff */
[----:B------:R-:W-:Y:S01]  /*7990*/  IMAD R24, R53, R50, R24 ;  /* 0x0000003235187224 */ /* 0x000fe200078e0218 */
[----:B------:R-:W-:Y:S01]  /*79a0*/  SHF.L.U32 R53, R63, 0x8, RZ ;  /* 0x000000083f357819 */ /* 0x000fe200000006ff */
[----:B------:R-:W-:Y:S01]  /*79b0*/  IMAD R26, R46, R30, RZ ;  /* 0x0000001e2e1a7224 */ /* 0x000fe200078e02ff */
[----:B------:R-:W-:Y:S01]  /*79c0*/  I2IP.S8.S32.SAT R73, R27, R22, RZ ;  /* 0x000000161b497239 */ /* 0x000fe200000014ff */
[----:B------:R-:W-:Y:S01]  /*79d0*/  IMAD R25, R52, R50, R25 ;  /* 0x0000003234197224 */ /* 0x000fe200078e0219 */
[----:B------:R-:W-:Y:S01]  /*79e0*/  SHF.L.U32 R52, R63, 0x10, RZ ;  /* 0x000000103f347819 */ /* 0x000fe200000006ff */
[C---:B------:R-:W-:Y:S01]  /*79f0*/  IMAD R31, R46.reuse, R31, RZ ;  /* 0x0000001f2e1f7224 */ /* 0x040fe200078e02ff */
[----:B------:R-:W-:Y:S01]  /*7a00*/  SHF.R.S32.HI R53, RZ, 0x18, R53 ;  /* 0x00000018ff357819 */ /* 0x000fe20000011435 */
[C---:B------:R-:W-:Y:S01]  /*7a10*/  IMAD R28, R46.reuse, R32, RZ ;  /* 0x000000202e1c7224 */ /* 0x040fe200078e02ff */
[----:B------:R-:W-:Y:S01]  /*7a20*/  SHF.R.S32.HI R52, RZ, 0x18, R52 ;  /* 0x00000018ff347819 */ /* 0x000fe20000011434 */
[----:B------:R-:W-:Y:S01]  /*7a30*/  IMAD R26, R55, R50, R26 ;  /* 0x00000032371a7224 */ /* 0x000fe200078e021a */
[----:B------:R-:W-:Y:S01]  /*7a40*/  I2IP.S8.S32.SAT R77, R21, R20, R73 ;  /* 0x00000014154d7239 */ /* 0x000fe20000001449 */
[----:B------:R-:W-:Y:S01]  /*7a50*/  IMAD R29, R46, R33, RZ ;  /* 0x000000212e1d7224 */ /* 0x000fe200078e02ff */
[----:B------:R-:W-:Y:S01]  /*7a60*/  LEA R73, R100, UR49, 0x3 ;  /* 0x0000003164497c11 */ /* 0x000fe2000f8e18ff */
        /* <DEDUP_REMOVED lines=8> */
[----:B------:R-:W-:Y:S01]  /*7af0*/  @P6 SHF.L.U32 R74, R99, 0x1f, RZ ;  /* 0x0000001f634a6819 */ /* 0x000fe200000006ff */
        /* <DEDUP_REMOVED lines=12> */
[----:B------:R-:W-:Y:S02]  /*7bc0*/  UIADD3 UR12, UP0, UPT, UR52, 0x680, URZ ;  /* 0x00000680340c7890 */ /* 0x000fe4000ff1e0ff */
[----:B------:R-:W-:Y:S02]  /*7bd0*/  UIADD3 UR9, UPT, UPT, UR41, 0x20, URZ ;  /* 0x0000002029097890 */ /* 0x000fe4000fffe0ff */
[----:B------:R-:W-:Y:S02]  /*7be0*/  UIADD3 UR8, UPT, UPT, UR49, 0x5200, URZ ;  /* 0x0000520031087890 */ /* 0x000fe4000fffe0ff */
[----:B------:R-:W-:Y:S01]  /*7bf0*/  UIADD3.X UR13, UPT, UPT, URZ, UR53, URZ, UP0, !UPT ;  /* 0x00000035ff0d7290 */ /* 0x000fe200087fe4ff */
[----:B------:R-:W-:Y:S01]  /*7c00*/  UMOV UR10, UR42 ;  /* 0x0000002a000a7c82 */ /* 0x000fe20008000000 */
[----:B------:R-:W-:Y:S01]  /*7c10*/  UMOV UR11, UR36 ;  /* 0x00000024000b7c82 */ /* 0x000fe20008000000 */
[----:B------:R-:W-:Y:S02]  /*7c20*/  UIADD3 UR5, UPT, UPT, UR41, 0xa0, URZ ;  /* 0x000000a029057890 */ /* 0x000fe4000fffe0ff */
[----:B------:R-:W-:Y:S01]  /*7c30*/  UIADD3 UR4, UPT, UPT, UR49, 0x5a00, URZ ;  /* 0x00005a0031047890 */ /* 0x000fe2000fffe0ff */
[----:B------:R-:W-:Y:S03]  /*7c40*/  UMOV UR6, UR42 ;  /* 0x0000002a00067c82 */ /* 0x000fe60008000000 */
[----:B------:R2:W-:Y:S01]  /*7c50*/  UTMASTG.3D [UR8], [UR12] ;  /* 0x000000080c0073b5 */ /* 0x0005e20008010000 */
[----:B------:R-:W-:Y:S04]  /*7c60*/  UMOV UR7, UR36 ;  /* 0x0000002400077c82 */ /* 0x000fe80008000000 */
[----:B------:R2:W-:Y:S01]  /*7c70*/  UTMASTG.3D [UR4], [UR12] ;  /* 0x000000040c0073b5 */ /* 0x0005e20008010000 */
[----:B------:R0:W-:Y:S01]  /*7c80*/  UTMACMDFLUSH ;  /* 0x00000000000079b7 */ /* 0x0001e20000000000 */
[----:B--2---:R-:W-:Y:S04]  /*7c90*/  DEPBAR.LE SB0, 0x1 ;  /* 0x000080400000791a */ /* 0x004fe80000000000 */
.L_x_125:
[----:B------:R-:W-:Y:S05]  /*7ca0*/  BSYNC.RECONVERGENT B0 ;  /* 0x0000000000007941 */ /* 0x000fea0003800200 */
.L_x_124:
        /* <DEDUP_REMOVED lines=14> */
.L_x_129:
[----:B------:R-:W-:Y:S05]  /*7d90*/  BSYNC B0 ;  /* 0x0000000000007941 */ /* 0x000fea0003800000 */
.L_x_128:
        /* <DEDUP_REMOVED lines=18> */
.L_x_127:
[----:B------:R-:W-:Y:S05]  /*7ec0*/  BSYNC B1 ;  /* 0x0000000000017941 */ /* 0x000fea0003800000 */
.L_x_126:
        /* <DEDUP_REMOVED lines=21> */
.L_x_131:
        /* <DEDUP_REMOVED lines=8> */
[----:B------:R-:W-:Y:S02]  /*80a0*/  ISETP.NE.AND P6, PT, R72, RZ, PT ;  /* 0x000000ff4800720c */ /* 0x000fe40003fc5270 */
[----:B------:R-:W-:Y:S01]  /*80b0*/  SHF.R.S32.HI R53, RZ, 0x18, R53 ;  /* 0x00000018ff357819 */ /* 0x000fe20000011435 */
[----:B------:R-:W2:Y:S01]  /*80c0*/  LDTM.x32 R4, tmem[UR4+0x40] ;  /* 0x00004004000479ee */ /* 0x000ea200082c0000 */
[----:B------:R-:W-:Y:S02]  /*80d0*/  SHF.R.S32.HI R54, RZ, 0x18, R58 ;  /* 0x00000018ff367819 */ /* 0x000fe4000001143a */
[----:B----4-:R-:W-:Y:S02]  /*80e0*/  SHF.L.U32 R55, R62, 0x8, RZ ;  /* 0x000000083e377819 */ /* 0x010fe400000006ff */
[----:B------:R-:W-:Y:S02]  /*80f0*/  ISETP.NE.AND P0, PT, R104, RZ, PT ;  /* 0x000000ff6800720c */ /* 0x000fe40003f05270 */
[----:B------:R-:W-:Y:S01]  /*8100*/  SHF.R.S32.HI R55, RZ, 0x18, R55 ;  /* 0x00000018ff377819 */ /* 0x000fe20000011437 */
        /* <DEDUP_REMOVED lines=132> */
[----:B------:R-:W-:Y:S02]  /*8950*/  UIADD3 UR12, UP0, UPT, UR52, 0x680, URZ ;  /* 0x00000680340c7890 */ /* 0x000fe4000ff1e0ff */
[----:B------:R-:W-:Y:S02]  /*8960*/  UIADD3 UR5, UPT, UPT, UR41, 0x40, URZ ;  /* 0x0000004029057890 */ /* 0x000fe4000fffe0ff */
[----:B------:R-:W-:Y:S01]  /*8970*/  MOV R103, UR4 ;  /* 0x0000000400677c02 */ /* 0x000fe20008000f00 */
[----:B------:R-:W-:Y:S01]  /*8980*/  UIADD3.X UR13, UPT, UPT, URZ, UR53, URZ, UP0, !UPT ;  /* 0x00000035ff0d7290 */ /* 0x000fe200087fe4ff */
[----:B------:R-:W-:Y:S02]  /*8990*/  UMOV UR6, UR42 ;  /* 0x0000002a00067c82 */ /* 0x000fe40008000000 */
[----:B------:R-:W-:Y:S01]  /*89a0*/  R2UR UR4, R103 ;  /* 0x00000000670472ca */ /* 0x000fe200000e0000 */
[----:B------:R-:W-:Y:S01]  /*89b0*/  UMOV UR7, UR36 ;  /* 0x0000002400077c82 */ /* 0x000fe20008000000 */
[----:B------:R-:W-:Y:S02]  /*89c0*/  UIADD3 UR9, UPT, UPT, UR41, 0xc0, URZ ;  /* 0x000000c029097890 */ /* 0x000fe4000fffe0ff */
[----:B------:R-:W-:Y:S01]  /*89d0*/  UIADD3 UR8, UPT, UPT, UR49, 0x4a00, URZ ;  /* 0x00004a0031087890 */ /* 0x000fe2000fffe0ff */
[----:B------:R-:W-:Y:S01]  /*89e0*/  UMOV UR10, UR42 ;  /* 0x0000002a000a7c82 */ /* 0x000fe20008000000 */
[----:B------:R-:W-:Y:S07]  /*89f0*/  UMOV UR11, UR36 ;  /* 0x00000024000b7c82 */ /* 0x000fee0008000000 */
[----:B------:R2:W-:Y:S01]  /*8a00*/  UTMASTG.3D [UR4], [UR12] ;  /* 0x000000040c0073b5 */ /* 0x0005e20008010000 */
[----:B------:R2:W-:Y:S01]  /*8a10*/  UTMASTG.3D [UR8], [UR12] ;  /* 0x000000080c0073b5 */ /* 0x0005e20008010000 */
[----:B------:R0:W-:Y:S01]  /*8a20*/  UTMACMDFLUSH ;  /* 0x00000000000079b7 */ /* 0x0001e20000000000 */
[----:B--2---:R-:W-:Y:S04]  /*8a30*/  DEPBAR.LE SB0, 0x1 ;  /* 0x000080400000791a */ /* 0x004fe80000000000 */
.L_x_133:
[----:B------:R-:W-:Y:S05]  /*8a40*/  BSYNC.RECONVERGENT B0 ;  /* 0x0000000000007941 */ /* 0x000fea0003800200 */
.L_x_132:
        /* <DEDUP_REMOVED lines=14> */
.L_x_137:
[----:B------:R-:W-:Y:S05]  /*8b30*/  BSYNC B0 ;  /* 0x0000000000007941 */ /* 0x000fea0003800000 */
.L_x_136:
        /* <DEDUP_REMOVED lines=18> */
.L_x_135:
[----:B------:R-:W-:Y:S05]  /*8c60*/  BSYNC B1 ;  /* 0x0000000000017941 */ /* 0x000fea0003800000 */
.L_x_134:
        /* <DEDUP_REMOVED lines=21> */
.L_x_139:
[----:B------:R-:W-:Y:S01]  /*8dc0*/  ISETP.NE.AND P0, PT, R104, RZ, PT ;  /* 0x000000ff6800720c */ /* 0x000fe20003f05270 */
[----:B------:R-:W-:Y:S05]  /*8dd0*/  WARPSYNC.ALL ;  /* 0x0000000000007948 */ /* 0x000fea0003800000 */
[----:B------:R-:W-:Y:S01]  /*8de0*/  R2UR UR4, R48 ;  /* 0x00000000300472ca */ /* 0x000fe200000e0000 */
[----:B------:R-:W-:Y:S01]  /*8df0*/  IMAD.U32 R77, R58, 0x10000, RZ ;  /* 0x000100003a4d7824 */ /* 0x000fe200078e00ff */
[----:B------:R-:W-:Y:S01]  /*8e00*/  SHF.L.U32 R51, R56, 0x10, RZ ;  /* 0x0000001038337819 */ /* 0x000fe200000006ff */
[----:B----4-:R-:W-:Y:S01]  /*8e10*/  IMAD.U32 R76, R60, 0x10000, RZ ;  /* 0x000100003c4c7824 */ /* 0x010fe200078e00ff */
[----:B------:R-:W-:Y:S01]  /*8e20*/  PRMT R49, R56, 0x8880, RZ ;  /* 0x0000888038317816 */ /* 0x000fe200000000ff */
[----:B------:R-:W-:Y:S01]  /*8e30*/  IMAD.U32 R66, R62, 0x10000, RZ ;  /* 0x000100003e427824 */ /* 0x000fe200078e00ff */
[----:B------:R-:W-:Y:S01]  /*8e40*/  SHF.L.U32 R52, R56, 0x8, RZ ;  /* 0x0000000838347819 */ /* 0x000fe200000006ff */
[----:B------:R-:W-:Y:S01]  /*8e50*/  BSSY.RECONVERGENT B0, `(.L_x_140) ;  /* 0x00000a0000007945 */ /* 0x000fe20003800200 */
[----:B------:R-:W-:Y:S02]  /*8e60*/  SHF.R.S32.HI R51, RZ, 0x18, R51 ;  /* 0x00000018ff337819 */ /* 0x000fe40000011433 */
[C---:B------:R-:W-:Y:S02]  /*8e70*/  PRMT R82, R57.reuse, 0x8880, RZ ;  /* 0x0000888039527816 */ /* 0x040fe400000000ff */
[----:B------:R-:W-:Y:S01]  /*8e80*/  SHF.R.S32.HI R52, RZ, 0x18, R52 ;  /* 0x00000018ff347819 */ /* 0x000fe20000011434 */
[----:B------:R-:W2:Y:S01]  /*8e90*/  LDTM.x32 R4, tmem[UR4+0x60] ;  /* 0x00006004000479ee */ /* 0x000ea200082c0000 */
[----:B------:R-:W-:Y:S01]  /*8ea0*/  NOP ;  /* 0x0000000000007918 */ /* 0x000fe20000000000 */
[----:B------:R-:W-:Y:S02]  /*8eb0*/  IADD3 R106, PT, PT, R106, 0xd0, RZ ;  /* 0x000000d06a6a7810 */ /* 0x000fe40007ffe0ff */
[----:B------:R-:W-:Y:S02]  /*8ec0*/  SHF.R.S32.HI R53, RZ, 0x18, R56 ;  /* 0x00000018ff357819 */ /* 0x000fe40000011438 */
[----:B------:R-:W-:Y:S02]  /*8ed0*/  LOP3.LUT R106, R106, 0xfefffff8, RZ, 0xc0, !PT ;  /* 0xfefffff86a6a7812 */ /* 0x000fe400078ec0ff */
[----:B------:R-:W-:Y:S02]  /*8ee0*/  SHF.L.U32 R81, R57, 0x10, RZ ;  /* 0x0000001039517819 */ /* 0x000fe400000006ff */
[----:B--2---:R2:W-:Y:S01]  /*8ef0*/  SYNCS.ARRIVE.TRANS64.RED.A1T0 RZ, [R106+URZ], RZ ;  /* 0x000000ff6aff79a7 */ /* 0x0045e200081004ff */
[----:B------:R-:W-:Y:S02]  /*8f00*/  PRMT R79, R58, 0x8880, RZ ;  /* 0x000088803a4f7816 */ /* 0x000fe400000000ff */
[----:B------:R-:W-:Y:S02]  /*8f10*/  SHF.R.S32.HI R54, RZ, 0x18, R57 ;  /* 0x00000018ff367819 */ /* 0x000fe40000011439 */
[C---:B-1----:R-:W-:Y:S02]  /*8f20*/  PRMT R73, R59.reuse, 0x8880, RZ ;  /* 0x000088803b497816 */ /* 0x042fe400000000ff */
[----:B------:R-:W-:Y:S02]  /*8f30*/  SHF.R.S32.HI R55, RZ, 0x18, R58 ;  /* 0x00000018ff377819 */ /* 0x000fe4000001143a */
[----:B------:R-:W-:Y:S02]  /*8f40*/  SHF.L.U32 R72, R59, 0x10, RZ ;  /* 0x000000103b487819 */ /* 0x000fe400000006ff */
[----:B------:R-:W-:Y:S02]  /*8f50*/  PRMT R78, R60, 0x8880, RZ ;  /* 0x000088803c4e7816 */ /* 0x000fe400000000ff */
[----:B------:R-:W-:Y:S01]  /*8f60*/  SHF.R.S32.HI R56, RZ, 0x18, R59 ;  /* 0x00000018ff387819 */ /* 0x000fe2000001143b */
[C---:B------:R-:W-:Y:S01]  /*8f70*/  IMAD R0, R46.reuse, R4, RZ ;  /* 0x000000042e007224 */ /* 0x040fe200078e02ff */
[C---:B------:R-:W-:Y:S01]  /*8f80*/  PRMT R70, R61.reuse, 0x8880, RZ ;  /* 0x000088803d467816 */ /* 0x040fe200000000ff */
[C---:B------:R-:W-:Y:S01]  /*8f90*/  IMAD R2, R46.reuse, R5, RZ ;  /* 0x000000052e027224 */ /* 0x040fe200078e02ff */
[----:B------:R-:W-:Y:S01]  /*8fa0*/  SHF.L.U32 R69, R61, 0x10, RZ ;  /* 0x000000103d457819 */ /* 0x000fe200000006ff */
[----:B------:R-:W-:Y:S01]  /*8fb0*/  IMAD R3, R46, R6, RZ ;  /* 0x000000062e037224 */ /* 0x000fe200078e02ff */
[----:B------:R-:W-:Y:S01]  /*8fc0*/  PRMT R67, R62, 0x8880, RZ ;  /* 0x000088803e437816 */ /* 0x000fe200000000ff */
[-C--:B------:R-:W-:Y:S01]  /*8fd0*/  IMAD R0, R49, R50.reuse, R0 ;  /* 0x0000003231007224 */ /* 0x080fe200078e0200 */
[----:B------:R-:W-:Y:S01]  /*8fe0*/  PRMT R64, R63, 0x8880, RZ ;  /* 0x000088803f407816 */ /* 0x000fe200000000ff */
[----:B------:R-:W-:Y:S01]  /*8ff0*/  IMAD R7, R46, R7, RZ ;  /* 0x000000072e077224 */ /* 0x000fe200078e02ff */
[----:B------:R-:W-:Y:S01]  /*9000*/  SHF.L.U32 R80, R57, 0x8, RZ ;  /* 0x0000000839507819 */ /* 0x000fe200000006ff */
[-C--:B------:R-:W-:Y:S01]  /*9010*/  IMAD R2, R51, R50.reuse, R2 ;  /* 0x0000003233027224 */ /* 0x080fe200078e0202 */
[----:B------:R-:W-:Y:S01]  /*9020*/  SHF.R.S32.HI R51, RZ, 0x18, R81 ;  /* 0x00000018ff337819 */ /* 0x000fe20000011451 */
[----:B------:R-:W-:Y:S01]  /*9030*/  IMAD R3, R52, R50, R3 ;  /* 0x0000003234037224 */ /* 0x000fe200078e0203 */
[----:B------:R-:W-:Y:S01]  /*9040*/  SHF.R.S32.HI R52, RZ, 0x18, R72 ;  /* 0x00000018ff347819 */ /* 0x000fe20000011448 */
[----:B------:R-:W-:Y:S01]  /*9050*/  IMAD.MOV.U32 R49, RZ, RZ, R82 ;  /* 0x000000ffff317224 */ /* 0x000fe200078e0052 */
[----:B------:R-:W-:Y:S01]  /*9060*/  SHF.R.S32.HI R57, RZ, 0x18, R60 ;  /* 0x00000018ff397819 */ /* 0x000fe2000001143c */
[----:B------:R-:W-:Y:S01]  /*9070*/  IMAD R8, R46, R8, RZ ;  /* 0x000000082e087224 */ /* 0x000fe200078e02ff */
[----:B------:R-:W-:Y:S01]  /*9080*/  SHF.L.U32 R74, R58, 0x8, RZ ;  /* 0x000000083a4a7819 */ /* 0x000fe200000006ff */
[----:B------:R-:W-:Y:S01]  /*9090*/  IMAD R7, R53, R50, R7 ;  /* 0x0000003235077224 */ /* 0x000fe200078e0207 */
[----:B------:R-:W-:Y:S01]  /*90a0*/  SHF.R.S32.HI R53, RZ, 0x18, R80 ;  /* 0x00000018ff357819 */ /* 0x000fe20000011450 */
[C---:B------:R-:W-:Y:S01]  /*90b0*/  IMAD R9, R46.reuse, R9, RZ ;  /* 0x000000092e097224 */ /* 0x040fe200078e02ff */
[----:B------:R-:W-:Y:S01]  /*90c0*/  SHF.R.S32.HI R58, RZ, 0x18, R61 ;  /* 0x00000018ff3a7819 */ /* 0x000fe2000001143d */
[C---:B------:R-:W-:Y:S01]  /*90d0*/  IMAD R10, R46.reuse, R10, RZ ;  /* 0x0000000a2e0a7224 */ /* 0x040fe200078e02ff */
[----:B------:R-:W-:Y:S01]  /*90e0*/  I2IP.S8.S32.SAT R109, R7, R3, RZ ;  /* 0x00000003076d7239 */ /* 0x000fe200000014ff */
[----:B------:R-:W-:Y:S01]  /*90f0*/  IMAD R8, R49, R50, R8 ;  /* 0x0000003231087224 */ /* 0x000fe200078e0208 */
[----:B------:R-:W-:Y:S01]  /*9100*/  MOV R49, R79 ;  /* 0x0000004f00317202 */ /* 0x000fe20000000f00 */
[----:B------:R-:W-:Y:S01]  /*9110*/  IMAD R11, R46, R11, RZ ;  /* 0x0000000b2e0b7224 */ /* 0x000fe200078e02ff */
[----:B------:R-:W-:Y:S01]  /*9120*/  I2IP.S8.S32.SAT R112, R2, R0, R109 ;  /* 0x0000000002707239 */ /* 0x000fe2000000146d */
[-C--:B------:R-:W-:Y:S01]  /*9130*/  IMAD R9, R51, R50.reuse, R9 ;  /* 0x0000003233097224 */ /* 0x080fe200078e0209 */
[----:B------:R-:W-:Y:S01]  /*9140*/  SHF.R.S32.HI R51, RZ, 0x18, R77 ;  /* 0x00000018ff337819 */ /* 0x000fe2000001144d */
[----:B------:R-:W-:Y:S01]  /*9150*/  IMAD R10, R53, R50, R10 ;  /* 0x00000032350a7224 */ /* 0x000fe200078e020a */
[----:B------:R-:W-:Y:S01]  /*9160*/  SHF.L.U32 R71, R59, 0x8, RZ ;  /* 0x000000083b477819 */ /* 0x000fe200000006ff */
[----:B------:R-:W-:Y:S01]  /*9170*/  IMAD R4, R46, R12, RZ ;  /* 0x0000000c2e047224 */ /* 0x000fe200078e02ff */
[----:B------:R-:W-:Y:S01]  /*9180*/  SHF.R.S32.HI R59, RZ, 0x18, R62 ;  /* 0x00000018ff3b7819 */ /* 0x000fe2000001143e */
[-C--:B------:R-:W-:Y:S01]  /*9190*/  IMAD R11, R54, R50.reuse, R11 ;  /* 0x00000032360b7224 */ /* 0x080fe200078e020b */
[----:B------:R-:W-:Y:S01]  /*91a0*/  SHF.R.S32.HI R53, RZ, 0x18, R71 ;  /* 0x00000018ff357819 */ /* 0x000fe20000011447 */
[----:B------:R-:W-:Y:S01]  /*91b0*/  IMAD R5, R46, R13, RZ ;  /* 0x0000000d2e057224 */ /* 0x000fe200078e02ff */
[----:B------:R-:W-:Y:S01]  /*91c0*/  SHF.L.U32 R75, R60, 0x8, RZ ;  /* 0x000000083c4b7819 */ /* 0x000fe200000006ff */
[----:B------:R-:W-:Y:S01]  /*91d0*/  IMAD R4, R49, R50, R4 ;  /* 0x0000003231047224 */ /* 0x000fe200078e0204 */
[----:B------:R-:W-:Y:S01]  /*91e0*/  SHF.R.S32.HI R49, RZ, 0x18, R74 ;  /* 0x00000018ff317819 */ /* 0x000fe2000001144a */
[C---:B------:R-:W-:Y:S01]  /*91f0*/  IMAD R6, R46.reuse, R14, RZ ;  /* 0x0000000e2e067224 */ /* 0x040fe200078e02ff */
[----:B------:R-:W-:Y:S01]  /*9200*/  I2IP.S8.S32.SAT R113, R11, R10, RZ ;  /* 0x0000000a0b717239 */ /* 0x000fe200000014ff */
[C---:B------:R-:W-:Y:S01]  /*9210*/  IMAD R15, R46.reuse, R15, RZ ;  /* 0x0000000f2e0f7224 */ /* 0x040fe200078e02ff */
[----:B------:R-:W-:Y:S01]  /*9220*/  SHF.R.S32.HI R60, RZ, 0x18, R63 ;  /* 0x00000018ff3c7819 */ /* 0x000fe2000001143f */
[----:B------:R-:W-:Y:S01]  /*9230*/  IMAD R5, R51, R50, R5 ;  /* 0x0000003233057224 */ /* 0x000fe200078e0205 */
[----:B------:R-:W-:Y:S01]  /*9240*/  MOV R51, R73 ;  /* 0x0000004900337202 */ /* 0x000fe20000000f00 */
[C---:B------:R-:W-:Y:S01]  /*9250*/  IMAD R12, R46.reuse, R16, RZ ;  /* 0x000000102e0c7224 */ /* 0x040fe200078e02ff */
[----:B------:R-:W-:Y:S01]  /*9260*/  I2IP.S8.S32.SAT R113, R9, R8, R113 ;  /* 0x0000000809717239 */ /* 0x000fe20000001471 */
[----:B------:R-:W-:Y:S01]  /*9270*/  IMAD R6, R49, R50, R6 ;  /* 0x0000003231067224 */ /* 0x000fe200078e0206 */
[----:B------:R-:W-:Y:S01]  /*9280*/  MOV R49, R78 ;  /* 0x0000004e00317202 */ /* 0x000fe20000000f00 */
[----:B------:R-:W-:Y:S01]  /*9290*/  IMAD R13, R46, R17, RZ ;  /* 0x000000112e0d7224 */ /* 0x000fe200078e02ff */
[----:B------:R-:W-:Y:S01]  /*92a0*/  SHF.L.U32 R68, R61, 0x8, RZ ;  /* 0x000000083d447819 */ /* 0x000fe200000006ff */
[----:B------:R-:W-:Y:S01]  /*92b0*/  IMAD R15, R55, R50, R15 ;  /* 0x00000032370f7224 */ /* 0x000fe200078e020f */
[----:B------:R-:W-:Y:S01]  /*92c0*/  SHF.L.U32 R65, R62, 0x8, RZ ;  /* 0x000000083e417819 */ /* 0x000fe200000006ff */
[C---:B------:R-:W-:Y:S01]  /*92d0*/  IMAD R14, R46.reuse, R18, RZ ;  /* 0x000000122e0e7224 */ /* 0x040fe200078e02ff */
[----:B------:R-:W-:Y:S01]  /*92e0*/  SHF.L.U32 R62, R63, 0x10, RZ ;  /* 0x000000103f3e7819 */ /* 0x000fe200000006ff */
[----:B------:R-:W-:Y:S01]  /*92f0*/  IMAD R12, R51, R50, R12 ;  /* 0x00000032330c7224 */ /* 0x000fe200078e020c */
[----:B------:R-:W-:Y:S01]  /*9300*/  I2IP.S8.S32.SAT R114, R15, R6, RZ ;  /* 0x000000060f727239 */ /* 0x000fe200000014ff */
[----:B------:R-:W-:Y:S01]  /*9310*/  IMAD R19, R46, R19, RZ ;  /* 0x000000132e137224 */ /* 0x000fe200078e02ff */
[----:B------:R-:W-:Y:S01]  /*9320*/  SHF.R.S32.HI R51, RZ, 0x18, R76 ;  /* 0x00000018ff337819 */ /* 0x000fe2000001144c */
[----:B------:R-:W-:Y:S01]  /*9330*/  IMAD R13, R52, R50, R13 ;  /* 0x00000032340d7224 */ /* 0x000fe200078e020d */
[----:B------:R-:W-:Y:S01]  /*9340*/  I2IP.S8.S32.SAT R114, R5, R4, R114 ;  /* 0x0000000405727239 */ /* 0x000fe20000001472 */
[C---:B------:R-:W-:Y:S01]  /*9350*/  IMAD R16, R46.reuse, R20, RZ ;  /* 0x000000142e107224 */ /* 0x040fe200078e02ff */
[----:B------:R-:W-:Y:S01]  /*9360*/  SHF.R.S32.HI R52, RZ, 0x18, R62 ;  /* 0x00000018ff347819 */ /* 0x000fe2000001143e */
[-C--:B------:R-:W-:Y:S01]  /*9370*/  IMAD R14, R53, R50.reuse, R14 ;  /* 0x00000032350e7224 */ /* 0x080fe200078e020e */
[----:B------:R-:W-:Y:S01]  /*9380*/  SHF.R.S32.HI R53, RZ, 0x18, R75 ;  /* 0x00000018ff357819 */ /* 0x000fe2000001144b */
[----:B------:R-:W-:Y:S01]  /*9390*/  IMAD R17, R46, R21, RZ ;  /* 0x000000152e117224 */ /* 0x000fe200078e02ff */
[----:B------:R-:W-:Y:S01]  /*93a0*/  SHF.L.U32 R61, R63, 0x8, RZ ;  /* 0x000000083f3d7819 */ /* 0x000fe200000006ff */
[----:B------:R-:W-:Y:S01]  /*93b0*/  IMAD R19, R56, R50, R19 ;  /* 0x0000003238137224 */ /* 0x000fe200078e0213 */
[----:B------:R-:W-:Y:S01]  /*93c0*/  IADD3 R44, PT, PT, R44, 0x1, RZ ;  /* 0x000000012c2c7810 */ /* 0x000fe20007ffe0ff */
[C---:B------:R-:W-:Y:S02]  /*93d0*/  IMAD R18, R46.reuse, R22, RZ ;  /* 0x000000162e127224 */ /* 0x040fe400078e02ff */
[----:B------:R-:W-:Y:S01]  /*93e0*/  IMAD R16, R49, R50, R16 ;  /* 0x0000003231107224 */ /* 0x000fe200078e0210 */
[----:B------:R-:W-:Y:S01]  /*93f0*/  I2IP.S8.S32.SAT R115, R19, R14, RZ ;  /* 0x0000000e13737239 */ /* 0x000fe200000014ff */
[C---:B------:R-:W-:Y:S02]  /*9400*/  IMAD R23, R46.reuse, R23, RZ ;  /* 0x000000172e177224 */ /* 0x040fe400078e02ff */
[----:B------:R-:W-:Y:S01]  /*9410*/  IMAD R17, R51, R50, R17 ;  /* 0x0000003233117224 */ /* 0x000fe200078e0211 */
[----:B------:R-:W-:Y:S01]  /*9420*/  I2IP.S8.S32.SAT R115, R13, R12, R115 ;  /* 0x0000000c0d737239 */ /* 0x000fe20000001473 */
[C---:B------:R-:W-:Y:S01]  /*9430*/  IMAD R20, R46.reuse, R24, RZ ;  /* 0x000000182e147224 */ /* 0x040fe200078e02ff */
[----:B------:R-:W-:Y:S01]  /*9440*/  SHF.R.S32.HI R51, RZ, 0x18, R69 ;  /* 0x00000018ff337819 */ /* 0x000fe20000011445 */
[-C--:B------:R-:W-:Y:S01]  /*9450*/  IMAD R18, R53, R50.reuse, R18 ;  /* 0x0000003235127224 */ /* 0x080fe200078e0212 */
[----:B------:R-:W-:Y:S01]  /*9460*/  SHF.R.S32.HI R53, RZ, 0x18, R68 ;  /* 0x00000018ff357819 */ /* 0x000fe20000011444 */
[----:B------:R-:W-:Y:S01]  /*9470*/  IMAD.MOV.U32 R49, RZ, RZ, R70 ;  /* 0x000000ffff317224 */ /* 0x000fe200078e0046 */
[----:B------:R2:W-:Y:S01]  /*9480*/  STS.128 [R95+UR49+0x5200], R112 ;  /* 0x005200705f007988 */ /* 0x0005e20008000c31 */
[C---:B------:R-:W-:Y:S02]  /*9490*/  IMAD R21, R46.reuse, R25, RZ ;  /* 0x000000192e157224 */ /* 0x040fe400078e02ff */
[----:B------:R-:W-:Y:S02]  /*94a0*/  IMAD R23, R57, R50, R23 ;  /* 0x0000003239177224 */ /* 0x000fe400078e0217 */
[C---:B------:R-:W-:Y:S02]  /*94b0*/  IMAD R22, R46.reuse, R26, RZ ;  /* 0x0000001a2e167224 */ /* 0x040fe400078e02ff */
[----:B------:R-:W-:Y:S01]  /*94c0*/  IMAD R20, R49, R50, R20 ;  /* 0x0000003231147224 */ /* 0x000fe200078e0214 */
[----:B------:R-:W-:Y:S01]  /*94d0*/  I2IP.S8.S32.SAT R116, R23, R18, RZ ;  /* 0x0000001217747239 */ /* 0x000fe200000014ff */
[C---:B------:R-:W-:Y:S01]  /*94e0*/  IMAD R27, R46.reuse, R27, RZ ;  /* 0x0000001b2e1b7224 */ /* 0x040fe200078e02ff */
[----:B------:R-:W-:Y:S01]  /*94f0*/  MOV R49, R67 ;  /* 0x0000004300317202 */ /* 0x000fe20000000f00 */
[----:B------:R-:W-:Y:S01]  /*9500*/  IMAD R21, R51, R50, R21 ;  /* 0x0000003233157224 */ /* 0x000fe200078e0215 */
[----:B------:R-:W-:Y:S01]  /*9510*/  I2IP.S8.S32.SAT R116, R17, R16, R116 ;  /* 0x0000001011747239 */ /* 0x000fe20000001474 */
[----:B------:R-:W-:Y:S01]  /*9520*/  IMAD R24, R46, R28, RZ ;  /* 0x0000001c2e187224 */ /* 0x000fe200078e02ff */
[----:B------:R-:W-:Y:S01]  /*9530*/  SHF.R.S32.HI R51, RZ, 0x18, R66 ;  /* 0x00000018ff337819 */ /* 0x000fe20000011442 */
[-C--:B------:R-:W-:Y:S01]  /*9540*/  IMAD R22, R53, R50.reuse, R22 ;  /* 0x0000003235167224 */ /* 0x080fe200078e0216 */
[----:B------:R-:W-:Y:S01]  /*9550*/  SHF.R.S32.HI R53, RZ, 0x18, R61 ;  /* 0x00000018ff357819 */ /* 0x000fe2000001143d */
[-C--:B------:R-:W-:Y:S02]  /*9560*/  IMAD R27, R58, R50.reuse, R27 ;  /* 0x000000323a1b7224 */ /* 0x080fe400078e021b */
[C---:B------:R-:W-:Y:S02]  /*9570*/  IMAD R25, R46.reuse, R29, RZ ;  /* 0x0000001d2e197224 */ /* 0x040fe400078e02ff */
[----:B------:R-:W-:Y:S01]  /*9580*/  IMAD R24, R49, R50, R24 ;  /* 0x0000003231187224 */ /* 0x000fe200078e0218 */
[----:B------:R-:W-:Y:S01]  /*9590*/  SHF.R.S32.HI R49, RZ, 0x18, R65 ;  /* 0x00000018ff317819 */ /* 0x000fe20000011441 */
[C---:B------:R-:W-:Y:S01]  /*95a0*/  IMAD R26, R46.reuse, R30, RZ ;  /* 0x0000001e2e1a7224 */ /* 0x040fe200078e02ff */
[----:B------:R-:W-:Y:S01]  /*95b0*/  I2IP.S8.S32.SAT R117, R27, R22, RZ ;  /* 0x000000161b757239 */ /* 0x000fe200000014ff */
[C---:B------:R-:W-:Y:S02]  /*95c0*/  IMAD R31, R46.reuse, R31, RZ ;  /* 0x0000001f2e1f7224 */ /* 0x040fe400078e02ff */
[----:B------:R-:W-:Y:S01]  /*95d0*/  IMAD R25, R51, R50, R25 ;  /* 0x0000003233197224 */ /* 0x000fe200078e0219 */
[----:B------:R-:W-:Y:S01]  /*95e0*/  MOV R51, R64 ;  /* 0x0000004000337202 */ /* 0x000fe20000000f00 */
[C---:B------:R-:W-:Y:S01]  /*95f0*/  IMAD R28, R46.reuse, R32, RZ ;  /* 0x000000202e1c7224 */ /* 0x040fe200078e02ff */
[----:B------:R-:W-:Y:S01]  /*9600*/  I2IP.S8.S32.SAT R117, R21, R20, R117 ;  /* 0x0000001415757239 */ /* 0x000fe20000001475 */
[-C--:B------:R-:W-:Y:S02]  /*9610*/  IMAD R26, R49, R50.reuse, R26 ;  /* 0x00000032311a7224 */ /* 0x080fe400078e021a */
[C---:B------:R-:W-:Y:S02]  /*9620*/  IMAD R29, R46.reuse, R33, RZ ;  /* 0x000000212e1d7224 */ /* 0x040fe400078e02ff */
[-C--:B------:R-:W-:Y:S02]  /*9630*/  IMAD R31, R59, R50.reuse, R31 ;  /* 0x000000323b1f7224 */ /* 0x080fe400078e021f */
[----:B------:R-:W-:Y:S02]  /*9640*/  IMAD R28, R51, R50, R28 ;  /* 0x00000032331c7224 */ /* 0x000fe400078e021c */
[----:B------:R-:W-:Y:S01]  /*9650*/  IMAD R30, R46, R34, RZ ;  /* 0x000000222e1e7224 */ /* 0x000fe200078e02ff */
[----:B------:R-:W-:Y:S01]  /*9660*/  I2IP.S8.S32.SAT R109, R31, R26, RZ ;  /* 0x0000001a1f6d7239 */ /* 0x000fe200000014ff */
[----:B------:R-:W-:Y:S02]  /*9670*/  IMAD R29, R52, R50, R29 ;  /* 0x00000032341d7224 */ /* 0x000fe400078e021d */
[----:B------:R-:W-:Y:S01]  /*9680*/  IMAD R35, R46, R35, RZ ;  /* 0x000000232e237224 */ /* 0x000fe200078e02ff */
[----:B------:R-:W-:Y:S01]  /*9690*/  I2IP.S8.S32.SAT R118, R25, R24, R109 ;  /* 0x0000001819767239 */ /* 0x000fe2000000146d */
[-C--:B------:R-:W-:Y:S02]  /*96a0*/  IMAD R30, R53, R50.reuse, R30 ;  /* 0x00000032351e7224 */ /* 0x080fe400078e021e */
        /* <DEDUP_REMOVED lines=9> */
[----:B-1----:R-:W1:Y:S02]  /*9740*/  FENCE.VIEW.ASYNC.S ;  /* 0x00000000000073c6 */ /* 0x002e640000000000 */
[----:B-1----:R-:W-:Y:S06]  /*9750*/  BAR.SYNC.DEFER_BLOCKING 0x1, 0x80 ;  /* 0x0042000000007b1d */ /* 0x002fec0000010000 */
        /* <DEDUP_REMOVED lines=14> */
[----:B-1----:R-:W-:Y:S04]  /*9840*/  DEPBAR.LE SB0, 0x1 ;  /* 0x000080400000791a */ /* 0x002fe80000000000 */
.L_x_141:
[----:B------:R-:W-:Y:S05]  /*9850*/  BSYNC.RECONVERGENT B0 ;  /* 0x0000000000007941 */ /* 0x000fea0003800200 */
.L_x_140:
[----:B------:R-:W-:Y:S01]  /*9860*/  BAR.SYNC.DEFER_BLOCKING 0x1, 0x80 ;  /* 0x0042000000007b1d */ /* 0x000fe20000010000 */
[----:B------:R-:W-:Y:S01]  /*9870*/  ISETP.NE.AND P2, PT, R105, RZ, PT ;  /* 0x000000ff6900720c */ /* 0x000fe20003f45270 */
[----:B------:R-:W-:Y:S01]  /*9880*/  IMAD.IADD R20, R43, 0x1, R83 ;  /* 0x000000012b147824 */ /* 0x000fe200078e0253 */
[----:B------:R-:W-:Y:S01]  /*9890*/  ISETP.NE.AND P0, PT, R107, 0x2, PT ;  /* 0x000000026b00780c */ /* 0x000fe20003f05270 */
[----:B------:R-:W-:Y:S01]  /*98a0*/  IMAD.IADD R21, R45, 0x1, R90 ;  /* 0x000000012d157824 */ /* 0x000fe200078e025a */
[----:B------:R-:W-:Y:S02]  /*98b0*/  ISETP.NE.AND P1, PT, R44, 0x4, PT ;  /* 0x000000042c00780c */ /* 0x000fe40003f25270 */
[----:B------:R-:W-:Y:S02]  /*98c0*/  SEL R0, RZ, 0x1, P0 ;  /* 0x00000001ff007807 */ /* 0x000fe40000000000 */
[----:B------:R-:W-:Y:S02]  /*98d0*/  SEL R3, RZ, 0x1, P1 ;  /* 0x00000001ff037807 */ /* 0x000fe40000800000 */
[----:B------:R-:W-:Y:S02]  /*98e0*/  LOP3.LUT R101, R101, R0, RZ, 0x3c, !PT ;  /* 0x0000000065657212 */ /* 0x000fe400078e3cff */
[----:B------:R-:W-:Y:S02]  /*98f0*/  LOP3.LUT R102, R102, R3, RZ, 0x3c, !PT ;  /* 0x0000000366667212 */ /* 0x000fe400078e3cff */
[----:B------:R-:W-:Y:S02]  /*9900*/  @P2 R2UR UR36, R98 ;  /* 0x00000000622422ca */ /* 0x000fe400000e0000 */
[----:B------:R-:W-:Y:S02]  /*9910*/  SEL R107, R107, RZ, P0 ;  /* 0x000000ff6b6b7207 */ /* 0x000fe40000000000 */
[----:B------:R-:W-:Y:S01]  /*9920*/  SEL R44, R44, RZ, P1 ;  /* 0x000000ff2c2c7207 */ /* 0x000fe20000800000 */
[----:B------:R-:W-:Y:S10]  /*9930*/  @P2 BRA `(.L_x_142) ;  /* 0xffffffb800f02947 */ /* 0x000ff4000383ffff */
[----:B------:R-:W-:Y:S05]  /*9940*/  EXIT ;  /* 0x000000000000794d */ /* 0x000fea0003800000 */
.L_x_24:
[----:B--2---:R2:W4:Y:S02]  /*9950*/  SYNCS.PHASECHK.TRANS64.TRYWAIT P0, [R3+URZ+0x100], R2 ;  /* 0x00010002030075a7 */ /* 0x00452400080011ff */
[----:B----4-:R-:W-:Y:S05]  /*9960*/  @!P0 NANOSLEEP.SYNCS 0x989680 ;  /* 0x009896800000895d */ /* 0x010fea0003900000 */
[----:B------:R-:W4:Y:S02]  /*9970*/  @!P0 SYNCS.PHASECHK.TRANS64 P0, [R3+URZ+0x100], R2 ;  /* 0x00010002030085a7 */ /* 0x000f2400080010ff */
[----:B----4-:R-:W-:Y:S05]  /*9980*/  @!P0 BRA `(.L_x_24) ;  /* 0xfffffffc00f08947 */ /* 0x010fea000383ffff */
[----:B------:R-:W-:Y:S05]  /*9990*/  BRA `(.L_x_143) ;  /* 0xffffff7c009c7947 */ /* 0x000fea000383ffff */
.L_x_27:
[----:B-1----:R-:W-:-:S07]  /*99a0*/  MOV R2, UR33 ;  /* 0x0000002100027c02 */ /* 0x002fce0008000f00 */
.L_x_144:
[----:B-1----:R1:W2:Y:S02]  /*99b0*/  SYNCS.PHASECHK.TRANS64.TRYWAIT P0, [R2+URZ+0x20], R5 ;  /* 0x00002005020075a7 */ /* 0x0022a400080011ff */
[----:B--2---:R-:W-:Y:S05]  /*99c0*/  @!P0 NANOSLEEP.SYNCS 0x989680 ;  /* 0x009896800000895d */ /* 0x004fea0003900000 */
[----:B------:R-:W2:Y:S02]  /*99d0*/  @!P0 SYNCS.PHASECHK.TRANS64 P0, [R2+URZ+0x20], R5 ;  /* 0x00002005020085a7 */ /* 0x000ea400080010ff */
[----:B--2---:R-:W-:Y:S05]  /*99e0*/  @!P0 BRA `(.L_x_144) ;  /* 0xfffffffc00f08947 */ /* 0x004fea000383ffff */
[----:B------:R-:W-:Y:S05]  /*99f0*/  BRA `(.L_x_26) ;  /* 0xffffff8000047947 */ /* 0x000fea000383ffff */
.L_x_34:
[----:B-1----:R-:W-:-:S07]  /*9a00*/  MOV R2, UR17 ;  /* 0x0000001100027c02 */ /* 0x002fce0008000f00 */
.L_x_145:
[----:B-1----:R1:W2:Y:S02]  /*9a10*/  SYNCS.PHASECHK.TRANS64.TRYWAIT P0, [R2+URZ+0x20], R5 ;  /* 0x00002005020075a7 */ /* 0x0022a400080011ff */
[----:B--2---:R-:W-:Y:S05]  /*9a20*/  @!P0 NANOSLEEP.SYNCS 0x989680 ;  /* 0x009896800000895d */ /* 0x004fea0003900000 */
[----:B------:R-:W2:Y:S02]  /*9a30*/  @!P0 SYNCS.PHASECHK.TRANS64 P0, [R2+URZ+0x20], R5 ;  /* 0x00002005020085a7 */ /* 0x000ea400080010ff */
[----:B--2---:R-:W-:Y:S05]  /*9a40*/  @!P0 BRA `(.L_x_145) ;  /* 0xfffffffc00f08947 */ /* 0x004fea000383ffff */
[----:B------:R-:W-:Y:S05]  /*9a50*/  BRA `(.L_x_33) ;  /* 0xffffff8000c07947 */ /* 0x000fea000383ffff */
.L_x_39:
[----:B-1----:R1:W2:Y:S02]  /*9a60*/  SYNCS.PHASECHK.TRANS64.TRYWAIT P0, [R2+URZ+0x90], R3 ;  /* 0x00009003020075a7 */ /* 0x0022a400080011ff */
[----:B--2---:R-:W-:Y:S05]  /*9a70*/  @!P0 NANOSLEEP.SYNCS 0x989680 ;  /* 0x009896800000895d */ /* 0x004fea0003900000 */
[----:B------:R-:W2:Y:S02]  /*9a80*/  @!P0 SYNCS.PHASECHK.TRANS64 P0, [R2+URZ+0x90], R3 ;  /* 0x00009003020085a7 */ /* 0x000ea400080010ff */
[----:B--2---:R-:W-:Y:S05]  /*9a90*/  @!P0 BRA `(.L_x_39) ;  /* 0xfffffffc00f08947 */ /* 0x004fea000383ffff */
[----:B------:R-:W-:Y:S05]  /*9aa0*/  BRA `(.L_x_146) ;  /* 0xffffff8400647947 */ /* 0x000fea000383ffff */
.L_x_43:
[----:B---3--:R-:W-:-:S07]  /*9ab0*/  MOV R0, UR4 ;  /* 0x0000000400007c02 */ /* 0x008fce0008000f00 */
.L_x_147:
[----:B-1----:R1:W2:Y:S02]  /*9ac0*/  SYNCS.PHASECHK.TRANS64.TRYWAIT P0, [R0+URZ], R3 ;  /* 0x00000003000075a7 */ /* 0x0022a400080011ff */
[----:B--2---:R-:W-:Y:S05]  /*9ad0*/  @!P0 NANOSLEEP.SYNCS 0x989680 ;  /* 0x009896800000895d */ /* 0x004fea0003900000 */
[----:B------:R-:W2:Y:S02]  /*9ae0*/  @!P0 SYNCS.PHASECHK.TRANS64 P0, [R0+URZ], R3 ;  /* 0x00000003000085a7 */ /* 0x000ea400080010ff */
[----:B--2---:R-:W-:Y:S05]  /*9af0*/  @!P0 BRA `(.L_x_147) ;  /* 0xfffffffc00f08947 */ /* 0x004fea000383ffff */
[----:B------:R-:W-:Y:S05]  /*9b00*/  BRA `(.L_x_148) ;  /* 0xffffff8800d47947 */ /* 0x000fea000383ffff */
.L_x_44:
[----:B---3--:R-:W-:-:S07]  /*9b10*/  MOV R0, UR4 ;  /* 0x0000000400007c02 */ /* 0x008fce0008000f00 */
.L_x_149:
[----:B-1----:R1:W2:Y:S02]  /*9b20*/  SYNCS.PHASECHK.TRANS64.TRYWAIT P0, [R0+URZ], R3 ;  /* 0x00000003000075a7 */ /* 0x0022a400080011ff */
[----:B--2---:R-:W-:Y:S05]  /*9b30*/  @!P0 NANOSLEEP.SYNCS 0x989680 ;  /* 0x009896800000895d */ /* 0x004fea0003900000 */
[----:B------:R-:W2:Y:S02]  /*9b40*/  @!P0 SYNCS.PHASECHK.TRANS64 P0, [R0+URZ], R3 ;  /* 0x00000003000085a7 */ /* 0x000ea400080010ff */
[----:B--2---:R-:W-:Y:S05]  /*9b50*/  @!P0 BRA `(.L_x_149) ;  /* 0xfffffffc00f08947 */ /* 0x004fea000383ffff */
[----:B------:R-:W-:Y:S05]  /*9b60*/  BRA `(.L_x_150) ;  /* 0xffffff8800e07947 */ /* 0x000fea000383ffff */
.L_x_45:
[----:B---3--:R-:W-:-:S07]  /*9b70*/  MOV R0, UR4 ;  /* 0x0000000400007c02 */ /* 0x008fce0008000f00 */
.L_x_151:
[----:B-1----:R1:W2:Y:S02]  /*9b80*/  SYNCS.PHASECHK.TRANS64.TRYWAIT P0, [R0+URZ], R3 ;  /* 0x00000003000075a7 */ /* 0x0022a400080011ff */
[----:B--2---:R-:W-:Y:S05]  /*9b90*/  @!P0 NANOSLEEP.SYNCS 0x989680 ;  /* 0x009896800000895d */ /* 0x004fea0003900000 */
[----:B------:R-:W2:Y:S02]  /*9ba0*/  @!P0 SYNCS.PHASECHK.TRANS64 P0, [R0+URZ], R3 ;  /* 0x00000003000085a7 */ /* 0x000ea400080010ff */
[----:B--2---:R-:W-:Y:S05]  /*9bb0*/  @!P0 BRA `(.L_x_151) ;  /* 0xfffffffc00f08947 */ /* 0x004fea000383ffff */
[----:B------:R-:W-:Y:S05]  /*9bc0*/  BRA `(.L_x_152) ;  /* 0xffffff8800ec7947 */ /* 0x000fea000383ffff */
.L_x_48:
[----:B-1----:R1:W2:Y:S02]  /*9bd0*/  SYNCS.PHASECHK.TRANS64.TRYWAIT P0, [R0+URZ+0xf0], R5 ;  /* 0x0000f005000075a7 */ /* 0x0022a400080011ff */
[----:B--2---:R-:W-:Y:S05]  /*9be0*/  @!P0 NANOSLEEP.SYNCS 0x989680 ;  /* 0x009896800000895d */ /* 0x004fea0003900000 */
[----:B------:R-:W2:Y:S02]  /*9bf0*/  @!P0 SYNCS.PHASECHK.TRANS64 P0, [R0+URZ+0xf0], R5 ;  /* 0x0000f005000085a7 */ /* 0x000ea400080010ff */
[----:B--2---:R-:W-:Y:S05]  /*9c00*/  @!P0 BRA `(.L_x_48) ;  /* 0xfffffffc00f08947 */ /* 0x004fea000383ffff */
[----:B------:R-:W-:Y:S05]  /*9c10*/  BRA `(.L_x_153) ;  /* 0xffffff8c004c7947 */ /* 0x000fea000383ffff */
.L_x_49:
[----:B------:R-:W-:-:S07]  /*9c20*/  MOV R0, UR5 ;  /* 0x0000000500007c02 */ /* 0x000fce0008000f00 */
.L_x_154:
[----:B-1----:R1:W2:Y:S02]  /*9c30*/  SYNCS.PHASECHK.TRANS64.TRYWAIT P0, [R0+URZ+0xa0], R7 ;  /* 0x0000a007000075a7 */ /* 0x0022a400080011ff */
[----:B--2---:R-:W-:Y:S05]  /*9c40*/  @!P0 NANOSLEEP.SYNCS 0x989680 ;  /* 0x009896800000895d */ /* 0x004fea0003900000 */
[----:B------:R-:W2:Y:S02]  /*9c50*/  @!P0 SYNCS.PHASECHK.TRANS64 P0, [R0+URZ+0xa0], R7 ;  /* 0x0000a007000085a7 */ /* 0x000ea400080010ff */
[----:B--2---:R-:W-:Y:S05]  /*9c60*/  @!P0 BRA `(.L_x_154) ;  /* 0xfffffffc00f08947 */ /* 0x004fea000383ffff */
[----:B------:R-:W-:Y:S05]  /*9c70*/  BRA `(.L_x_155) ;  /* 0xffffff8c005c7947 */ /* 0x000fea000383ffff */
.L_x_50:
[----:B-1----:R1:W2:Y:S02]  /*9c80*/  SYNCS.PHASECHK.TRANS64.TRYWAIT P1, [R0+URZ+0x90], R5 ;  /* 0x00009005000075a7 */ /* 0x0022a400080211ff */
[----:B--2---:R-:W-:Y:S05]  /*9c90*/  @!P1 NANOSLEEP.SYNCS 0x989680 ;  /* 0x009896800000995d */ /* 0x004fea0003900000 */
[----:B------:R-:W2:Y:S02]  /*9ca0*/  @!P1 SYNCS.PHASECHK.TRANS64 P1, [R0+URZ+0x90], R5 ;  /* 0x00009005000095a7 */ /* 0x000ea400080210ff */
[----:B--2---:R-:W-:Y:S05]  /*9cb0*/  @!P1 BRA `(.L_x_50) ;  /* 0xfffffffc00f09947 */ /* 0x004fea000383ffff */
[----:B------:R-:W-:Y:S05]  /*9cc0*/  BRA `(.L_x_156) ;  /* 0xffffff8c008c7947 */ /* 0x000fea000383ffff */
.L_x_53:
[----:B------:R-:W-:-:S07]  /*9cd0*/  MOV R0, UR5 ;  /* 0x0000000500007c02 */ /* 0x000fce0008000f00 */
.L_x_157:
[----:B-1----:R1:W2:Y:S02]  /*9ce0*/  SYNCS.PHASECHK.TRANS64.TRYWAIT P0, [R0+URZ+0xa0], R3 ;  /* 0x0000a003000075a7 */ /* 0x0022a400080011ff */
[----:B--2---:R-:W-:Y:S05]  /*9cf0*/  @!P0 NANOSLEEP.SYNCS 0x989680 ;  /* 0x009896800000895d */ /* 0x004fea0003900000 */
[----:B------:R-:W2:Y:S02]  /*9d00*/  @!P0 SYNCS.PHASECHK.TRANS64 P0, [R0+URZ+0xa0], R3 ;  /* 0x0000a003000085a7 */ /* 0x000ea400080010ff */
[----:B--2---:R-:W-:Y:S05]  /*9d10*/  @!P0 BRA `(.L_x_157) ;  /* 0xfffffffc00f08947 */ /* 0x004fea000383ffff */
[----:B------:R-:W-:Y:S05]  /*9d20*/  BRA `(.L_x_52) ;  /* 0xffffff8c00e07947 */ /* 0x000fea000383ffff */
.L_x_62:
[----:B-1----:R-:W-:-:S04]  /*9d30*/  MOV R4, UR6 ;  /* 0x0000000600047c02 */ /* 0x002fc80008000f00 */
[----:B------:R1:W2:Y:S03]  /*9d40*/  SYNCS.PHASECHK.TRANS64.TRYWAIT P0, [R4+URZ+0x8], R5 ;  /* 0x00000805040075a7 */ /* 0x0002a600080011ff */
[----:B--2---:R-:W-:Y:S05]  /*9d50*/  @!P0 NANOSLEEP.SYNCS 0x989680 ;  /* 0x009896800000895d */ /* 0x004fea0003900000 */
[----:B------:R-:W2:Y:S02]  /*9d60*/  @!P0 SYNCS.PHASECHK.TRANS64 P0, [R4+URZ+0x8], R5 ;  /* 0x00000805040085a7 */ /* 0x000ea400080010ff */
[----:B--2---:R-:W-:Y:S05]  /*9d70*/  @!P0 BRA `(.L_x_62) ;  /* 0xfffffffc00ec8947 */ /* 0x004fea000383ffff */
[----:B------:R-:W-:Y:S05]  /*9d80*/  BRA `(.L_x_61) ;  /* 0xffffff9000947947 */ /* 0x000fea000383ffff */
.L_x_64:
[----:B------:R-:W-:Y:S01]  /*9d90*/  BSSY B0, `(.L_x_158) ;  /* 0x0000006000007945 */ /* 0x000fe20003800000 */
[----:B------:R-:W-:-:S07]  /*9da0*/  MOV R15, 0xffffffff ;  /* 0xffffffff000f7802 */ /* 0x000fce0000000f00 */
[----:B-1---5:R-:W-:Y:S05]  /*9db0*/  WARPSYNC.COLLECTIVE R15, `(.L_x_159) ;  /* 0x000000000f0c7348 */ /* 0x022fea0003c00000 */
[----:B------:R-:W-:Y:S02]  /*9dc0*/  ELECT P6, UR79, PT ;  /* 0x00000000004f782f */ /* 0x000fe400038c0000 */
[----:B------:R-:W-:Y:S01]  /*9dd0*/  MOV R14, UR79 ;  /* 0x0000004f000e7c02 */ /* 0x000fe20008000f00 */
[----:B-1---5:R-:W-:Y:S10]  /*9de0*/  ENDCOLLECTIVE ;  /* 0x000000000000791b */ /* 0x022ff40003800000 */
.L_x_159:
[----:B------:R-:W-:Y:S05]  /*9df0*/  BSYNC B0 ;  /* 0x0000000000007941 */ /* 0x000fea0003800000 */
.L_x_158:
[----:B------:R-:W-:Y:S05]  /*9e00*/  BRA `(.L_x_160) ;  /* 0xffffff9000c47947 */ /* 0x000fea000383ffff */
.L_x_66:
[----:B-1----:R-:W-:-:S04]  /*9e10*/  MOV R2, UR6 ;  /* 0x0000000600027c02 */ /* 0x002fc80008000f00 */
[----:B------:R1:W2:Y:S03]  /*9e20*/  SYNCS.PHASECHK.TRANS64.TRYWAIT P0, [R2+URZ+0x8], R3 ;  /* 0x00000803020075a7 */ /* 0x0002a600080011ff */
[----:B--2---:R-:W-:Y:S05]  /*9e30*/  @!P0 NANOSLEEP.SYNCS 0x989680 ;  /* 0x009896800000895d */ /* 0x004fea0003900000 */
[----:B------:R-:W2:Y:S02]  /*9e40*/  @!P0 SYNCS.PHASECHK.TRANS64 P0, [R2+URZ+0x8], R3 ;  /* 0x00000803020085a7 */ /* 0x000ea400080010ff */
[----:B--2---:R-:W-:Y:S05]  /*9e50*/  @!P0 BRA `(.L_x_66) ;  /* 0xfffffffc00ec8947 */ /* 0x004fea000383ffff */
[----:B------:R-:W-:Y:S05]  /*9e60*/  BRA `(.L_x_65) ;  /* 0xffffff9000c87947 */ /* 0x000fea000383ffff */
.L_x_67:
[----:B-1----:R1:W2:Y:S02]  /*9e70*/  SYNCS.PHASECHK.TRANS64.TRYWAIT P0, [R0+URZ+0x90], R5 ;  /* 0x00009005000075a7 */ /* 0x0022a400080011ff */
[----:B--2---:R-:W-:Y:S05]  /*9e80*/  @!P0 NANOSLEEP.SYNCS 0x989680 ;  /* 0x009896800000895d */ /* 0x004fea0003900000 */
[----:B------:R-:W2:Y:S02]  /*9e90*/  @!P0 SYNCS.PHASECHK.TRANS64 P0, [R0+URZ+0x90], R5 ;  /* 0x00009005000085a7 */ /* 0x000ea400080010ff */
[----:B--2---:R-:W-:Y:S05]  /*9ea0*/  @!P0 BRA `(.L_x_67) ;  /* 0xfffffffc00f08947 */ /* 0x004fea000383ffff */
[----:B------:R-:W-:Y:S05]  /*9eb0*/  BRA `(.L_x_161) ;  /* 0xffffff9400a47947 */ /* 0x000fea000383ffff */
.L_x_69:
[----:B------:R-:W-:-:S07]  /*9ec0*/  MOV R0, UR10 ;  /* 0x0000000a00007c02 */ /* 0x000fce0008000f00 */
.L_x_162:
[----:B-1----:R1:W2:Y:S02]  /*9ed0*/  SYNCS.PHASECHK.TRANS64.TRYWAIT P0, [R0+URZ+0xd0], R5 ;  /* 0x0000d005000075a7 */ /* 0x0022a400080011ff */
[----:B--2---:R-:W-:Y:S05]  /*9ee0*/  @!P0 NANOSLEEP.SYNCS 0x989680 ;  /* 0x009896800000895d */ /* 0x004fea0003900000 */
[----:B------:R-:W2:Y:S02]  /*9ef0*/  @!P0 SYNCS.PHASECHK.TRANS64 P0, [R0+URZ+0xd0], R5 ;  /* 0x0000d005000085a7 */ /* 0x000ea400080010ff */
[----:B--2---:R-:W-:Y:S05]  /*9f00*/  @!P0 BRA `(.L_x_162) ;  /* 0xfffffffc00f08947 */ /* 0x004fea000383ffff */
[----:B------:R-:W-:Y:S05]  /*9f10*/  BRA `(.L_x_163) ;  /* 0xffffff9400f07947 */ /* 0x000fea000383ffff */
.L_x_72:
[----:B------:R-:W-:Y:S07]  /*9f20*/  MOV R0, UR9 ;  /* 0x0000000900007c02 */ /* 0x000fee0008000f00 */
.L_x_164:
[----:B-1----:R1:W2:Y:S02]  /*9f30*/  SYNCS.PHASECHK.TRANS64.TRYWAIT P0, [R0+URZ], R5 ;  /* 0x00000005000075a7 */ /* 0x0022a400080011ff */
[----:B--2---:R-:W-:Y:S05]  /*9f40*/  @!P0 NANOSLEEP.SYNCS 0x989680 ;  /* 0x009896800000895d */ /* 0x004fea0003900000 */
[----:B------:R-:W2:Y:S02]  /*9f50*/  @!P0 SYNCS.PHASECHK.TRANS64 P0, [R0+URZ], R5 ;  /* 0x00000005000085a7 */ /* 0x000ea400080010ff */
[----:B--2---:R-:W-:Y:S05]  /*9f60*/  @!P0 BRA `(.L_x_164) ;  /* 0xfffffffc00f08947 */ /* 0x004fea000383ffff */
[----:B------:R-:W-:Y:S05]  /*9f70*/  BRA `(.L_x_71) ;  /* 0xffffff9800047947 */ /* 0x000fea000383ffff */
.L_x_76:
[----:B-1----:R-:W-:-:S07]  /*9f80*/  MOV R0, UR7 ;  /* 0x0000000700007c02 */ /* 0x002fce0008000f00 */
.L_x_165:
[----:B-1----:R1:W2:Y:S02]  /*9f90*/  SYNCS.PHASECHK.TRANS64.TRYWAIT P0, [R0+URZ], R3 ;  /* 0x00000003000075a7 */ /* 0x0022a400080011ff */
[----:B--2---:R-:W-:Y:S05]  /*9fa0*/  @!P0 NANOSLEEP.SYNCS 0x989680 ;  /* 0x009896800000895d */ /* 0x004fea0003900000 */
[----:B------:R-:W2:Y:S02]  /*9fb0*/  @!P0 SYNCS.PHASECHK.TRANS64 P0, [R0+URZ], R3 ;  /* 0x00000003000085a7 */ /* 0x000ea400080010ff */
[----:B--2---:R-:W-:Y:S05]  /*9fc0*/  @!P0 BRA `(.L_x_165) ;  /* 0xfffffffc00f08947 */ /* 0x004fea000383ffff */
[----:B------:R-:W-:Y:S05]  /*9fd0*/  BRA `(.L_x_166) ;  /* 0xffffff9800d07947 */ /* 0x000fea000383ffff */
.L_x_77:
[----:B------:R-:W-:-:S07]  /*9fe0*/  MOV R0, UR7 ;  /* 0x0000000700007c02 */ /* 0x000fce0008000f00 */
.L_x_167:
[----:B-1----:R1:W2:Y:S02]  /*9ff0*/  SYNCS.PHASECHK.TRANS64.TRYWAIT P0, [R0+URZ], R3 ;  /* 0x00000003000075a7 */ /* 0x0022a400080011ff */
[----:B--2---:R-:W-:Y:S05]  /*a000*/  @!P0 NANOSLEEP.SYNCS 0x989680 ;  /* 0x009896800000895d */ /* 0x004fea0003900000 */
[----:B------:R-:W2:Y:S02]  /*a010*/  @!P0 SYNCS.PHASECHK.TRANS64 P0, [R0+URZ], R3 ;  /* 0x00000003000085a7 */ /* 0x000ea400080010ff */
[----:B--2---:R-:W-:Y:S05]  /*a020*/  @!P0 BRA `(.L_x_167) ;  /* 0xfffffffc00f08947 */ /* 0x004fea000383ffff */
[----:B------:R-:W-:Y:S05]  /*a030*/  BRA `(.L_x_168) ;  /* 0xffffff9800dc7947 */ /* 0x000fea000383ffff */
.L_x_78:
[----:B------:R-:W-:-:S07]  /*a040*/  MOV R0, UR7 ;  /* 0x0000000700007c02 */ /* 0x000fce0008000f00 */
.L_x_169:
[----:B-1----:R1:W2:Y:S02]  /*a050*/  SYNCS.PHASECHK.TRANS64.TRYWAIT P0, [R0+URZ], R3 ;  /* 0x00000003000075a7 */ /* 0x0022a400080011ff */
[----:B--2---:R-:W-:Y:S05]  /*a060*/  @!P0 NANOSLEEP.SYNCS 0x989680 ;  /* 0x009896800000895d */ /* 0x004fea0003900000 */
[----:B------:R-:W2:Y:S02]  /*a070*/  @!P0 SYNCS.PHASECHK.TRANS64 P0, [R0+URZ], R3 ;  /* 0x00000003000085a7 */ /* 0x000ea400080010ff */
[----:B--2---:R-:W-:Y:S05]  /*a080*/  @!P0 BRA `(.L_x_169) ;  /* 0xfffffffc00f08947 */ /* 0x004fea000383ffff */
[----:B------:R-:W-:Y:S05]  /*a090*/  BRA `(.L_x_170) ;  /* 0xffffff9800e87947 */ /* 0x000fea000383ffff */
.L_x_81:
[----:B------:R-:W-:-:S07]  /*a0a0*/  MOV R0, UR8 ;  /* 0x0000000800007c02 */ /* 0x000fce0008000f00 */
.L_x_171:
[----:B-1----:R1:W2:Y:S02]  /*a0b0*/  SYNCS.PHASECHK.TRANS64.TRYWAIT P1, [R0+URZ+0x110], R3 ;  /* 0x00011003000075a7 */ /* 0x0022a400080211ff */
[----:B--2---:R-:W-:Y:S05]  /*a0c0*/  @!P1 NANOSLEEP.SYNCS 0x989680 ;  /* 0x009896800000995d */ /* 0x004fea0003900000 */
[----:B------:R-:W2:Y:S02]  /*a0d0*/  @!P1 SYNCS.PHASECHK.TRANS64 P1, [R0+URZ+0x110], R3 ;  /* 0x00011003000095a7 */ /* 0x000ea400080210ff */
[----:B--2---:R-:W-:Y:S05]  /*a0e0*/  @!P1 BRA `(.L_x_171) ;  /* 0xfffffffc00f09947 */ /* 0x004fea000383ffff */
[----:B------:R-:W-:Y:S05]  /*a0f0*/  BRA `(.L_x_172) ;  /* 0xffffff9c00347947 */ /* 0x000fea000383ffff */
.L_x_86:
[----:B--2---:R2:W4:Y:S02]  /*a100*/  SYNCS.PHASECHK.TRANS64.TRYWAIT P0, [R0+URZ+0x90], R3 ;  /* 0x00009003000075a7 */ /* 0x00452400080011ff */
[----:B----4-:R-:W-:Y:S05]  /*a110*/  @!P0 NANOSLEEP.SYNCS 0x989680 ;  /* 0x009896800000895d */ /* 0x010fea0003900000 */
[----:B------:R-:W4:Y:S02]  /*a120*/  @!P0 SYNCS.PHASECHK.TRANS64 P0, [R0+URZ+0x90], R3 ;  /* 0x00009003000085a7 */ /* 0x000f2400080010ff */
[----:B----4-:R-:W-:Y:S05]  /*a130*/  @!P0 BRA `(.L_x_86) ;  /* 0xfffffffc00f08947 */ /* 0x010fea000383ffff */
[----:B------:R-:W-:Y:S05]  /*a140*/  BRA `(.L_x_173) ;  /* 0xffffffa000487947 */ /* 0x000fea000383ffff */
.L_x_89:
[----:B------:R-:W-:Y:S07]  /*a150*/  MOV R0, UR7 ;  /* 0x0000000700007c02 */ /* 0x000fee0008000f00 */
.L_x_174:
[----:B--2---:R2:W4:Y:S02]  /*a160*/  SYNCS.PHASECHK.TRANS64.TRYWAIT P0, [R0+URZ+0x88], R3 ;  /* 0x00008803000075a7 */ /* 0x00452400080011ff */
[----:B----4-:R-:W-:Y:S05]  /*a170*/  @!P0 NANOSLEEP.SYNCS 0x989680 ;  /* 0x009896800000895d */ /* 0x010fea0003900000 */
[----:B------:R-:W4:Y:S02]  /*a180*/  @!P0 SYNCS.PHASECHK.TRANS64 P0, [R0+URZ+0x88], R3 ;  /* 0x00008803000085a7 */ /* 0x000f2400080010ff */
[----:B----4-:R-:W-:Y:S05]  /*a190*/  @!P0 BRA `(.L_x_174) ;  /* 0xfffffffc00f08947 */ /* 0x010fea000383ffff */
[----:B------:R-:W-:Y:S05]  /*a1a0*/  BRA `(.L_x_88) ;  /* 0xffffffa400287947 */ /* 0x000fea000383ffff */
.L_x_92:
[----:B------:R-:W-:Y:S07]  /*a1b0*/  MOV R3, UR7 ;  /* 0x0000000700037c02 */ /* 0x000fee0008000f00 */
.L_x_175:
[----:B-1----:R1:W2:Y:S02]  /*a1c0*/  SYNCS.PHASECHK.TRANS64.TRYWAIT P0, [R3+URZ+0x60], R12 ;  /* 0x0000600c030075a7 */ /* 0x0022a400080011ff */
[----:B--2---:R-:W-:Y:S05]  /*a1d0*/  @!P0 NANOSLEEP.SYNCS 0x989680 ;  /* 0x009896800000895d */ /* 0x004fea0003900000 */
[----:B------:R-:W2:Y:S02]  /*a1e0*/  @!P0 SYNCS.PHASECHK.TRANS64 P0, [R3+URZ+0x60], R12 ;  /* 0x0000600c030085a7 */ /* 0x000ea400080010ff */
[----:B--2---:R-:W-:Y:S05]  /*a1f0*/  @!P0 BRA `(.L_x_175) ;  /* 0xfffffffc00f08947 */ /* 0x004fea000383ffff */
[----:B------:R-:W-:Y:S05]  /*a200*/  BRA `(.L_x_176) ;  /* 0xffffffa400a07947 */ /* 0x000fea000383ffff */
.L_x_93:
[----:B-1----:R-:W-:Y:S07]  /*a210*/  MOV R3, UR7 ;  /* 0x0000000700037c02 */ /* 0x002fee0008000f00 */
.L_x_177:
[----:B-1----:R1:W2:Y:S02]  /*a220*/  SYNCS.PHASECHK.TRANS64.TRYWAIT P0, [R3+URZ+0x68], R12 ;  /* 0x0000680c030075a7 */ /* 0x0022a400080011ff */
[----:B--2---:R-:W-:Y:S05]  /*a230*/  @!P0 NANOSLEEP.SYNCS 0x989680 ;  /* 0x009896800000895d */ /* 0x004fea0003900000 */
[----:B------:R-:W2:Y:S02]  /*a240*/  @!P0 SYNCS.PHASECHK.TRANS64 P0, [R3+URZ+0x68], R12 ;  /* 0x0000680c030085a7 */ /* 0x000ea400080010ff */
[----:B--2---:R-:W-:Y:S05]  /*a250*/  @!P0 BRA `(.L_x_177) ;  /* 0xfffffffc00f08947 */ /* 0x004fea000383ffff */
[----:B------:R-:W-:Y:S05]  /*a260*/  BRA `(.L_x_178) ;  /* 0xffffffa400fc7947 */ /* 0x000fea000383ffff */
.L_x_94:
[----:B-1----:R-:W-:Y:S07]  /*a270*/  MOV R3, UR7 ;  /* 0x0000000700037c02 */ /* 0x002fee0008000f00 */
.L_x_179:
[----:B-1----:R1:W2:Y:S02]  /*a280*/  SYNCS.PHASECHK.TRANS64.TRYWAIT P0, [R3+URZ+0x70], R12 ;  /* 0x0000700c030075a7 */ /* 0x0022a400080011ff */
[----:B--2---:R-:W-:Y:S05]  /*a290*/  @!P0 NANOSLEEP.SYNCS 0x989680 ;  /* 0x009896800000895d */ /* 0x004fea0003900000 */
[----:B------:R-:W2:Y:S02]  /*a2a0*/  @!P0 SYNCS.PHASECHK.TRANS64 P0, [R3+URZ+0x70], R12 ;  /* 0x0000700c030085a7 */ /* 0x000ea400080010ff */
[----:B--2---:R-:W-:Y:S05]  /*a2b0*/  @!P0 BRA `(.L_x_179) ;  /* 0xfffffffc00f08947 */ /* 0x004fea000383ffff */
[----:B------:R-:W-:Y:S05]  /*a2c0*/  BRA `(.L_x_180) ;  /* 0xffffffa800587947 */ /* 0x000fea000383ffff */
.L_x_95:
[----:B------:R-:W-:Y:S07]  /*a2d0*/  MOV R3, UR7 ;  /* 0x0000000700037c02 */ /* 0x000fee0008000f00 */
.L_x_181:
[----:B-1----:R1:W2:Y:S02]  /*a2e0*/  SYNCS.PHASECHK.TRANS64.TRYWAIT P0, [R3+URZ+0x78], R12 ;  /* 0x0000780c030075a7 */ /* 0x0022a400080011ff */
[----:B--2---:R-:W-:Y:S05]  /*a2f0*/  @!P0 NANOSLEEP.SYNCS 0x989680 ;  /* 0x009896800000895d */ /* 0x004fea0003900000 */
[----:B------:R-:W2:Y:S02]  /*a300*/  @!P0 SYNCS.PHASECHK.TRANS64 P0, [R3+URZ+0x78], R12 ;  /* 0x0000780c030085a7 */ /* 0x000ea400080010ff */
[----:B--2---:R-:W-:Y:S05]  /*a310*/  @!P0 BRA `(.L_x_181) ;  /* 0xfffffffc00f08947 */ /* 0x004fea000383ffff */
[----:B------:R-:W-:Y:S05]  /*a320*/  BRA `(.L_x_182) ;  /* 0xffffffa800f87947 */ /* 0x000fea000383ffff */
.L_x_97:
[----:B------:R-:W-:-:S07]  /*a330*/  MOV R0, UR7 ;  /* 0x0000000700007c02 */ /* 0x000fce0008000f00 */
.L_x_183:
[----:B-1----:R1:W4:Y:S02]  /*a340*/  SYNCS.PHASECHK.TRANS64.TRYWAIT P0, [R0+URZ+0x60], R3 ;  /* 0x00006003000075a7 */ /* 0x00232400080011ff */
[----:B----4-:R-:W-:Y:S05]  /*a350*/  @!P0 NANOSLEEP.SYNCS 0x989680 ;  /* 0x009896800000895d */ /* 0x010fea0003900000 */
[----:B------:R-:W4:Y:S02]  /*a360*/  @!P0 SYNCS.PHASECHK.TRANS64 P0, [R0+URZ+0x60], R3 ;  /* 0x00006003000085a7 */ /* 0x000f2400080010ff */
[----:B----4-:R-:W-:Y:S05]  /*a370*/  @!P0 BRA `(.L_x_183) ;  /* 0xfffffffc00f08947 */ /* 0x010fea000383ffff */
[----:B------:R-:W-:Y:S05]  /*a380*/  BRA `(.L_x_184) ;  /* 0xffffffac00807947 */ /* 0x000fea000383ffff */
.L_x_98:
[----:B-1----:R-:W-:-:S07]  /*a390*/  MOV R0, UR7 ;  /* 0x0000000700007c02 */ /* 0x002fce0008000f00 */
.L_x_185:
[----:B-1----:R1:W4:Y:S02]  /*a3a0*/  SYNCS.PHASECHK.TRANS64.TRYWAIT P0, [R0+URZ+0x68], R3 ;  /* 0x00006803000075a7 */ /* 0x00232400080011ff */
[----:B----4-:R-:W-:Y:S05]  /*a3b0*/  @!P0 NANOSLEEP.SYNCS 0x989680 ;  /* 0x009896800000895d */ /* 0x010fea0003900000 */
[----:B------:R-:W4:Y:S02]  /*a3c0*/  @!P0 SYNCS.PHASECHK.TRANS64 P0, [R0+URZ+0x68], R3 ;  /* 0x00006803000085a7 */ /* 0x000f2400080010ff */
[----:B----4-:R-:W-:Y:S05]  /*a3d0*/  @!P0 BRA `(.L_x_185) ;  /* 0xfffffffc00f08947 */ /* 0x010fea000383ffff */
[----:B------:R-:W-:Y:S05]  /*a3e0*/  BRA `(.L_x_186) ;  /* 0xffffffac00707947 */ /* 0x000fea000383ffff */
.L_x_99:
[----:B-1----:R-:W-:-:S07]  /*a3f0*/  MOV R0, UR7 ;  /* 0x0000000700007c02 */ /* 0x002fce0008000f00 */
.L_x_187:
[----:B-1----:R1:W4:Y:S02]  /*a400*/  SYNCS.PHASECHK.TRANS64.TRYWAIT P0, [R0+URZ+0x70], R3 ;  /* 0x00007003000075a7 */ /* 0x00232400080011ff */
[----:B----4-:R-:W-:Y:S05]  /*a410*/  @!P0 NANOSLEEP.SYNCS 0x989680 ;  /* 0x009896800000895d */ /* 0x010fea0003900000 */
[----:B------:R-:W4:Y:S02]  /*a420*/  @!P0 SYNCS.PHASECHK.TRANS64 P0, [R0+URZ+0x70], R3 ;  /* 0x00007003000085a7 */ /* 0x000f2400080010ff */
[----:B----4-:R-:W-:Y:S05]  /*a430*/  @!P0 BRA `(.L_x_187) ;  /* 0xfffffffc00f08947 */ /* 0x010fea000383ffff */
[----:B------:R-:W-:Y:S05]  /*a440*/  BRA `(.L_x_188) ;  /* 0xffffffac00607947 */ /* 0x000fea000383ffff */
.L_x_101:
[----:B--2---:R2:W3:Y:S02]  /*a450*/  SYNCS.PHASECHK.TRANS64.TRYWAIT P0, [R0+URZ+0x90], R3 ;  /* 0x00009003000075a7 */ /* 0x0044e400080011ff */
[----:B---3--:R-:W-:Y:S05]  /*a460*/  @!P0 NANOSLEEP.SYNCS 0x989680 ;  /* 0x009896800000895d */ /* 0x008fea0003900000 */
[----:B------:R-:W3:Y:S02]  /*a470*/  @!P0 SYNCS.PHASECHK.TRANS64 P0, [R0+URZ+0x90], R3 ;  /* 0x00009003000085a7 */ /* 0x000ee400080010ff */
[----:B---3--:R-:W-:Y:S05]  /*a480*/  @!P0 BRA `(.L_x_101) ;  /* 0xfffffffc00f08947 */ /* 0x008fea000383ffff */
[----:B------:R-:W-:Y:S05]  /*a490*/  BRA `(.L_x_189) ;  /* 0xffffffb0002c7947 */ /* 0x000fea000383ffff */
.L_x_112:
[----:B-1----:R1:W3:Y:S02]  /*a4a0*/  SYNCS.PHASECHK.TRANS64.TRYWAIT P1, [R3+URZ+0x40], R0 ;  /* 0x00004000030075a7 */ /* 0x0022e400080211ff */
[----:B---3--:R-:W-:Y:S05]  /*a4b0*/  @!P1 NANOSLEEP.SYNCS 0x989680 ;  /* 0x009896800000995d */ /* 0x008fea0003900000 */
[----:B------:R-:W3:Y:S02]  /*a4c0*/  @!P1 SYNCS.PHASECHK.TRANS64 P1, [R3+URZ+0x40], R0 ;  /* 0x00004000030095a7 */ /* 0x000ee400080210ff */
[----:B---3--:R-:W-:Y:S05]  /*a4d0*/  @!P1 BRA `(.L_x_112) ;  /* 0xfffffffc00f09947 */ /* 0x008fea000383ffff */
[----:B------:R-:W-:Y:S05]  /*a4e0*/  BRA `(.L_x_111) ;  /* 0xffffffbc003c7947 */ /* 0x000fea000383ffff */
.L_x_114:
[----:B---3--:R3:W4:Y:S02]  /*a4f0*/  SYNCS.PHASECHK.TRANS64.TRYWAIT P0, [R106+URZ+0xb0], R5 ;  /* 0x0000b0056a0075a7 */ /* 0x00872400080011ff */
[----:B----4-:R-:W-:Y:S05]  /*a500*/  @!P0 NANOSLEEP.SYNCS 0x989680 ;  /* 0x009896800000895d */ /* 0x010fea0003900000 */
[----:B------:R-:W4:Y:S02]  /*a510*/  @!P0 SYNCS.PHASECHK.TRANS64 P0, [R106+URZ+0xb0], R5 ;  /* 0x0000b0056a0085a7 */ /* 0x000f2400080010ff */
[----:B----4-:R-:W-:Y:S05]  /*a520*/  @!P0 BRA `(.L_x_114) ;  /* 0xfffffffc00f08947 */ /* 0x010fea000383ffff */
[----:B------:R-:W-:Y:S05]  /*a530*/  BRA `(.L_x_113) ;  /* 0xffffffbc00907947 */ /* 0x000fea000383ffff */
.L_x_122:
[----:B--2---:R2:W3:Y:S02]  /*a540*/  SYNCS.PHASECHK.TRANS64.TRYWAIT P0, [R55+URZ+0x40], R0 ;  /* 0x00004000370075a7 */ /* 0x0044e400080011ff */
[----:B---3--:R-:W-:Y:S05]  /*a550*/  @!P0 NANOSLEEP.SYNCS 0x989680 ;  /* 0x009896800000895d */ /* 0x008fea0003900000 */
[----:B------:R-:W3:Y:S02]  /*a560*/  @!P0 SYNCS.PHASECHK.TRANS64 P0, [R55+URZ+0x40], R0 ;  /* 0x00004000370085a7 */ /* 0x000ee400080010ff */
[----:B---3--:R-:W-:Y:S05]  /*a570*/  @!P0 BRA `(.L_x_122) ;  /* 0xfffffffc00f08947 */ /* 0x008fea000383ffff */
[----:B------:R-:W-:Y:S05]  /*a580*/  BRA `(.L_x_121) ;  /* 0xffffffc800a07947 */ /* 0x000fea000383ffff */
.L_x_130:
[----:B--2---:R2:W3:Y:S02]  /*a590*/  SYNCS.PHASECHK.TRANS64.TRYWAIT P0, [R73+URZ+0x40], R2 ;  /* 0x00004002490075a7 */ /* 0x0044e400080011ff */
[----:B---3--:R-:W-:Y:S05]  /*a5a0*/  @!P0 NANOSLEEP.SYNCS 0x989680 ;  /* 0x009896800000895d */ /* 0x008fea0003900000 */
[----:B------:R-:W3:Y:S02]  /*a5b0*/  @!P0 SYNCS.PHASECHK.TRANS64 P0, [R73+URZ+0x40], R2 ;  /* 0x00004002490085a7 */ /* 0x000ee400080010ff */
[----:B---3--:R-:W-:Y:S05]  /*a5c0*/  @!P0 BRA `(.L_x_130) ;  /* 0xfffffffc00f08947 */ /* 0x008fea000383ffff */
[----:B------:R-:W-:Y:S05]  /*a5d0*/  BRA `(.L_x_129) ;  /* 0xffffffd400ec7947 */ /* 0x000fea000383ffff */
.L_x_138:
[----:B--2---:R2:W3:Y:S02]  /*a5e0*/  SYNCS.PHASECHK.TRANS64.TRYWAIT P0, [R76+URZ+0x40], R3 ;  /* 0x000040034c0075a7 */ /* 0x0044e400080011ff */
[----:B---3--:R-:W-:Y:S05]  /*a5f0*/  @!P0 NANOSLEEP.SYNCS 0x989680 ;  /* 0x009896800000895d */ /* 0x008fea0003900000 */
[----:B------:R-:W3:Y:S02]  /*a600*/  @!P0 SYNCS.PHASECHK.TRANS64 P0, [R76+URZ+0x40], R3 ;  /* 0x000040034c0085a7 */ /* 0x000ee400080010ff */
[----:B---3--:R-:W-:Y:S05]  /*a610*/  @!P0 BRA `(.L_x_138) ;  /* 0xfffffffc00f08947 */ /* 0x008fea000383ffff */
[----:B------:R-:W-:Y:S05]  /*a620*/  BRA `(.L_x_137) ;  /* 0xffffffe400407947 */ /* 0x000fea000383ffff */
        .weak           $__internal_0_$__cuda_sm10x_tcgen05_guardrail_trap_col_being_dealloced_not_returned_by_alloc
        .type           $__internal_0_$__cuda_sm10x_tcgen05_guardrail_trap_col_being_dealloced_not_returned_by_alloc,@function
        .size           $__internal_0_$__cuda_sm10x_tcgen05_guardrail_trap_col_being_dealloced_not_returned_by_alloc,($__internal_1_$__cuda_sm10x_tcgen05_guardrail_trap_phase_invalid_during_alloc - $__internal_0_$__cuda_sm10x_tcgen05_guardrail_trap_col_being_dealloced_not_returned_by_alloc)
$__internal_0_$__cuda_sm10x_tcgen05_guardrail_trap_col_being_dealloced_not_returned_by_alloc:
[----:B------:R-:W-:Y:S05]  /*a630*/  BPT.TRAP 0x1 ;  /* 0x000000040000795c */ /* 0x000fea0000300000 */
[----:B------:R-:W-:-:S04]  /*a640*/  HFMA2 R3, -RZ, RZ, 0, 0 ;  /* 0x00000000ff037431 */ /* 0x000fc800000001ff */
[----:B------:R-:W-:Y:S05]  /*a650*/  RET.REL.NODEC R2 `(_ZN7cutlass13device_kernelINS_4gemm6kernel13GemmUniversalIN4cute5tupleIJiiiiEEENS1_10collective13CollectiveMmaINS1_35MainloopSm100TmaUmmaWarpSpecializedILi4ELi2ELi4ENS5_IJNS4_1CILi2EEENSA_ILi1EEESC_EEEEENS5_IJNSA_ILi128EEENSA_ILi256EEENSA_ILi64EEEEEEaNS5_IJlSC_lEEEaSJ_NS4_8TiledMMAINS4_8MMA_AtomIJNS4_21SM100_MMA_S8_2x1SM_SSIaaiLi128ELi256ELNS4_4UMMA5MajorE0ELSO_0ELNSN_8SaturateE0EEEEEENS4_6LayoutINS5_IJSC_SC_SC_EEENS5_IJNSA_ILi0EEESU_SU_EEEEENS5_IJNS4_10UnderscoreESX_SX_EEEEENS4_18SM100_TMA_2SM_LOADENS4_14ComposedLayoutINS4_7SwizzleILi2ELi4ELi3EEENS4_18smem_ptr_flag_bitsILi8EEENSS_INS5_IJNSA_ILi8EEESH_EEENS5_IJSH_SC_EEEEEEEvNS4_8identityES10_S1A_vS1B_EENS_8epilogue10collective18CollectiveEpilogueINS1D_23Sm100TmaWarpSpecializedILi4ELi2ELi32ELb0ELb0EEEJNS5_IJSH_SG_SH_EEENS5_IJNSS_ISH_SC_EENSS_INS5_IJNSA_ILi32EEESB_EEENS5_IJSC_SF_EEEEEEEEaSJ_aSJ_NS1D_6fusion15FusionCallbacksIS1H_NS1P_17LinearCombinationIaiaiLNS_15FloatRoundStyleE2EEES1I_S1O_JEEENS4_5SM1004TMEM4LOAD26SM100_TMEM_LOAD_32dp32b32xENS4_13SM90_TMA_LOADENS11_INS12_ILi1ELi4ELi3EEES15_NSS_INS5_IJS16_S1K_EEENS5_IJS1K_SC_EEEEEEENS4_39AutoVectorizingCopyWithAssumedAlignmentILi128EEENS4_14SM90_TMA_STOREES24_S26_S26_EEEvvEEEEvNT_6ParamsE) ;  /* 0xffffff5802687950 */ /* 0x000fea0003c3ffff */
        .weak           $__internal_1_$__cuda_sm10x_tcgen05_guardrail_trap_phase_invalid_during_alloc
        .type           $__internal_1_$__cuda_sm10x_tcgen05_guardrail_trap_phase_invalid_during_alloc,@function
        .size           $__internal_1_$__cuda_sm10x_tcgen05_guardrail_trap_phase_invalid_during_alloc,($__internal_2_$__cuda_sm10x_tcgen05_guardrail_trap_unallocated_columns_being_dealloced - $__internal_1_$__cuda_sm10x_tcgen05_guardrail_trap_phase_invalid_during_alloc)
$__internal_1_$__cuda_sm10x_tcgen05_guardrail_trap_phase_invalid_during_alloc:
[----:B------:R-:W-:Y:S05]  /*a660*/  BPT.TRAP 0x1 ;  /* 0x000000040000795c */ /* 0x000fea0000300000 */
[----:B------:R-:W-:-:S04]  /*a670*/  MOV R3, 0x0 ;  /* 0x0000000000037802 */ /* 0x000fc80000000f00 */
[----:B------:R-:W-:Y:S05]  /*a680*/  RET.REL.NODEC R2 `(_ZN7cutlass13device_kernelINS_4gemm6kernel13GemmUniversalIN4cute5tupleIJiiiiEEENS1_10collective13CollectiveMmaINS1_35MainloopSm100TmaUmmaWarpSpecializedILi4ELi2ELi4ENS5_IJNS4_1CILi2EEENSA_ILi1EEESC_EEEEENS5_IJNSA_ILi128EEENSA_ILi256EEENSA_ILi64EEEEEEaNS5_IJlSC_lEEEaSJ_NS4_8TiledMMAINS4_8MMA_AtomIJNS4_21SM100_MMA_S8_2x1SM_SSIaaiLi128ELi256ELNS4_4UMMA5MajorE0ELSO_0ELNSN_8SaturateE0EEEEEENS4_6LayoutINS5_IJSC_SC_SC_EEENS5_IJNSA_ILi0EEESU_SU_EEEEENS5_IJNS4_10UnderscoreESX_SX_EEEEENS4_18SM100_TMA_2SM_LOADENS4_14ComposedLayoutINS4_7SwizzleILi2ELi4ELi3EEENS4_18smem_ptr_flag_bitsILi8EEENSS_INS5_IJNSA_ILi8EEESH_EEENS5_IJSH_SC_EEEEEEEvNS4_8identityES10_S1A_vS1B_EENS_8epilogue10collective18CollectiveEpilogueINS1D_23Sm100TmaWarpSpecializedILi4ELi2ELi32ELb0ELb0EEEJNS5_IJSH_SG_SH_EEENS5_IJNSS_ISH_SC_EENSS_INS5_IJNSA_ILi32EEESB_EEENS5_IJSC_SF_EEEEEEEEaSJ_aSJ_NS1D_6fusion15FusionCallbacksIS1H_NS1P_17LinearCombinationIaiaiLNS_15FloatRoundStyleE2EEES1I_S1O_JEEENS4_5SM1004TMEM4LOAD26SM100_TMEM_LOAD_32dp32b32xENS4_13SM90_TMA_LOADENS11_INS12_ILi1ELi4ELi3EEES15_NSS_INS5_IJS16_S1K_EEENS5_IJS1K_SC_EEEEEEENS4_39AutoVectorizingCopyWithAssumedAlignmentILi128EEENS4_14SM90_TMA_STOREES24_S26_S26_EEEvvEEEEvNT_6ParamsE) ;  /* 0xffffff58025c7950 */ /* 0x000fea0003c3ffff */
        .weak           $__internal_2_$__cuda_sm10x_tcgen05_guardrail_trap_unallocated_columns_being_dealloced
        .type           $__internal_2_$__cuda_sm10x_tcgen05_guardrail_trap_unallocated_columns_being_dealloced,@function
        .size           $__internal_2_$__cuda_sm10x_tcgen05_guardrail_trap_unallocated_columns_being_dealloced,(.L_x_191 - $__internal_2_$__cuda_sm10x_tcgen05_guardrail_trap_unallocated_columns_being_dealloced)
$__internal_2_$__cuda_sm10x_tcgen05_guardrail_trap_unallocated_columns_being_dealloced:
[----:B------:R-:W-:Y:S05]  /*a690*/  BPT.TRAP 0x1 ;  /* 0x000000040000795c */ /* 0x000fea0000300000 */
[----:B------:R-:W-:-:S04]  /*a6a0*/  HFMA2 R3, -RZ, RZ, 0, 0 ;  /* 0x00000000ff037431 */ /* 0x000fc800000001ff */
[----:B------:R-:W-:Y:S05]  /*a6b0*/  RET.REL.NODEC R2 `(_ZN7cutlass13device_kernelINS_4gemm6kernel13GemmUniversalIN4cute5tupleIJiiiiEEENS1_10collective13CollectiveMmaINS1_35MainloopSm100TmaUmmaWarpSpecializedILi4ELi2ELi4ENS5_IJNS4_1CILi2EEENSA_ILi1EEESC_EEEEENS5_IJNSA_ILi128EEENSA_ILi256EEENSA_ILi64EEEEEEaNS5_IJlSC_lEEEaSJ_NS4_8TiledMMAINS4_8MMA_AtomIJNS4_21SM100_MMA_S8_2x1SM_SSIaaiLi128ELi256ELNS4_4UMMA5MajorE0ELSO_0ELNSN_8SaturateE0EEEEEENS4_6LayoutINS5_IJSC_SC_SC_EEENS5_IJNSA_ILi0EEESU_SU_EEEEENS5_IJNS4_10UnderscoreESX_SX_EEEEENS4_18SM100_TMA_2SM_LOADENS4_14ComposedLayoutINS4_7SwizzleILi2ELi4ELi3EEENS4_18smem_ptr_flag_bitsILi8EEENSS_INS5_IJNSA_ILi8EEESH_EEENS5_IJSH_SC_EEEEEEEvNS4_8identityES10_S1A_vS1B_EENS_8epilogue10collective18CollectiveEpilogueINS1D_23Sm100TmaWarpSpecializedILi4ELi2ELi32ELb0ELb0EEEJNS5_IJSH_SG_SH_EEENS5_IJNSS_ISH_SC_EENSS_INS5_IJNSA_ILi32EEESB_EEENS5_IJSC_SF_EEEEEEEEaSJ_aSJ_NS1D_6fusion15FusionCallbacksIS1H_NS1P_17LinearCombinationIaiaiLNS_15FloatRoundStyleE2EEES1I_S1O_JEEENS4_5SM1004TMEM4LOAD26SM100_TMEM_LOAD_32dp32b32xENS4_13SM90_TMA_LOADENS11_INS12_ILi1ELi4ELi3EEES15_NSS_INS5_IJS16_S1K_EEENS5_IJS1K_SC_EEEEEEENS4_39AutoVectorizingCopyWithAssumedAlignmentILi128EEENS4_14SM90_TMA_STOREES24_S26_S26_EEEvvEEEEvNT_6ParamsE) ;  /* 0xffffff5802507950 */ /* 0x000fea0003c3ffff */
.L_x_190:
[----:B------:R-:W-:-:S00]  /*a6c0*/  BRA `(.L_x_190) ;  /* 0xfffffffc00fc7947 */ /* 0x000fc0000383ffff */
[----:B------:R-:W-:-:S00]  /*a6d0*/  NOP ;  /* 0x0000000000007918 */ /* 0x000fc00000000000 */
        /* <DEDUP_REMOVED lines=10> */
.L_x_191:


//--------------------- .nv.global.init           --------------------------
	.section	.nv.global.init,"aw",@progbits
.nv.global.init:
	.type		$str$27,@object
	.size		$str$27,($str$28 - $str$27)
$str$27:
        /*0000*/ 	.byte	0x28, 0x61, 0x64, 0x64, 0x72, 0x65, 0x73, 0x73, 0x20, 0x26, 0x20, 0x6d, 0x61, 0x73, 0x6b, 0x29
        /*0010*/ 	.byte	0x20, 0x3d, 0x3d, 0x20, 0x30, 0x00
	.type		$str$28,@object
	.size		$str$28,($str$26 - $str$28)
$str$28:
        /*0016*/ 	.byte	0x2f, 0x74, 0x6d, 0x70, 0x2f, 0x63, 0x75, 0x74, 0x6c, 0x61, 0x73, 0x73, 0x5f, 0x73, 0x77, 0x65
        /*0026*/ 	.byte	0x65, 0x70, 0x5f, 0x73, 0x72, 0x63, 0x2f, 0x69, 0x6e, 0x63, 0x6c, 0x75, 0x64, 0x65, 0x2f, 0x63
        /*0036*/ 	.byte	0x75, 0x74, 0x65, 0x2f, 0x70, 0x6f, 0x69, 0x6e, 0x74, 0x65, 0x72, 0x5f, 0x66, 0x6c, 0x61, 0x67
        /*0046*/ 	.byte	0x67, 0x65, 0x64, 0x2e, 0x68, 0x70, 0x70, 0x00
	.type		$str$26,@object
	.size		$str$26,($str$25 - $str$26)
$str$26:
        /*004e*/ 	.byte	0x2f, 0x74, 0x6d, 0x70, 0x2f, 0x63, 0x75, 0x74, 0x6c, 0x61, 0x73, 0x73, 0x5f, 0x73, 0x77, 0x65
        /*005e*/ 	.byte	0x65, 0x70, 0x5f, 0x73, 0x72, 0x63, 0x2f, 0x69, 0x6e, 0x63, 0x6c, 0x75, 0x64, 0x65, 0x2f, 0x63
        /*006e*/ 	.byte	0x75, 0x74, 0x65, 0x2f, 0x61, 0x74, 0x6f, 0x6d, 0x2f, 0x63, 0x6f, 0x70, 0x79, 0x5f, 0x74, 0x72
        /*007e*/ 	.byte	0x61, 0x69, 0x74, 0x73, 0x5f, 0x73, 0x6d, 0x31, 0x30, 0x30, 0x2e, 0x68, 0x70, 0x70, 0x00
	.type		$str$25,@object
	.size		$str$25,(__unnamed_1 - $str$25)
$str$25:
        /*008d*/ 	.byte	0x28, 0x28, 0x75, 0x69, 0x6e, 0x74, 0x33, 0x32, 0x5f, 0x74, 0x28, 0x74, 0x68, 0x72, 0x65, 0x61
        /*009d*/ 	.byte	0x64, 0x49, 0x64, 0x78, 0x2e, 0x78, 0x29, 0x20, 0x2f, 0x20, 0x33, 0x32, 0x29, 0x20, 0x25, 0x20
        /*00ad*/ 	.byte	0x34, 0x29, 0x20, 0x3d, 0x3d, 0x20, 0x28, 0x28, 0x28, 0x74, 0x6d, 0x65, 0x6d, 0x5f, 0x61, 0x64
        /*00bd*/ 	.byte	0x64, 0x72, 0x20, 0x3e, 0x3e, 0x20, 0x31, 0x36, 0x29, 0x20, 0x2f, 0x20, 0x33, 0x32, 0x29, 0x20
        /*00cd*/ 	.byte	0x25, 0x20, 0x34, 0x29, 0x00
	.type		__unnamed_1,@object
	.size		__unnamed_1,(__unnamed_2 - __unnamed_1)
__unnamed_1:
        /*00d2*/ 	.byte	0x61, 0x75, 0x74, 0x6f, 0x20, 0x63, 0x75, 0x74, 0x65, 0x3a, 0x3a, 0x61, 0x73, 0x5f, 0x70, 0x6f
        /* <DEDUP_REMOVED lines=24> */
        /*0262*/ 	.byte	0x3e, 0x3e, 0x5d, 0x00
	.type		__unnamed_2,@object
	.size		__unnamed_2,(__unnamed_3 - __unnamed_2)
__unnamed_2:
        /* <DEDUP_REMOVED lines=26> */
	.type		__unnamed_3,@object
	.size		__unnamed_3,(.L_3 - __unnamed_3)
__unnamed_3:
        /* <DEDUP_REMOVED lines=41> */
.L_3:


//--------------------- .nv.shared._ZN7cutlass13device_kernelINS_4gemm6kernel13GemmUniversalIN4cute5tupleIJiiiiEEENS1_10collective13CollectiveMmaINS1_35MainloopSm100TmaUmmaWarpSpecializedILi4ELi2ELi4ENS5_IJNS4_1CILi2EEENSA_ILi1EEESC_EEEEENS5_IJNSA_ILi128EEENSA_ILi256EEENSA_ILi64EEEEEEaNS5_IJlSC_lEEEaSJ_NS4_8TiledMMAINS4_8MMA_AtomIJNS4_21SM100_MMA_S8_2x1SM_SSIaaiLi128ELi256ELNS4_4UMMA5MajorE0ELSO_0ELNSN_8SaturateE0EEEEEENS4_6LayoutINS5_IJSC_SC_SC_EEENS5_IJNSA_ILi0EEESU_SU_EEEEENS5_IJNS4_10UnderscoreESX_SX_EEEEENS4_18SM100_TMA_2SM_LOADENS4_14ComposedLayoutINS4_7SwizzleILi2ELi4ELi3EEENS4_18smem_ptr_flag_bitsILi8EEENSS_INS5_IJNSA_ILi8EEESH_EEENS5_IJSH_SC_EEEEEEEvNS4_8identityES10_S1A_vS1B_EENS_8epilogue10collective18CollectiveEpilogueINS1D_23Sm100TmaWarpSpecializedILi4ELi2ELi32ELb0ELb0EEEJNS5_IJSH_SG_SH_EEENS5_IJNSS_ISH_SC_EENSS_INS5_IJNSA_ILi32EEESB_EEENS5_IJSC_SF_EEEEEEEEaSJ_aSJ_NS1D_6fusion15FusionCallbacksIS1H_NS1P_17LinearCombinationIaiaiLNS_15FloatRoundStyleE2EEES1I_S1O_JEEENS4_5SM1004TMEM4LOAD26SM100_TMEM_LOAD_32dp32b32xENS4_13SM90_TMA_LOADENS11_INS12_ILi1ELi4ELi3EEES15_NSS_INS5_IJS16_S1K_EEENS5_IJS1K_SC_EEEEEEENS4_39AutoVectorizingCopyWithAssumedAlignmentILi128EEENS4_14SM90_TMA_STOREES24_S26_S26_EEEvvEEEEvNT_6ParamsE --------------------------
	.section	.nv.shared._ZN7cutlass13device_kernelINS_4gemm6kernel13GemmUniversalIN4cute5tupleIJiiiiEEENS1_10collective13CollectiveMmaINS1_35MainloopSm100TmaUmmaWarpSpecializedILi4ELi2ELi4ENS5_IJNS4_1CILi2EEENSA_ILi1EEESC_EEEEENS5_IJNSA_ILi128EEENSA_ILi256EEENSA_ILi64EEEEEEaNS5_IJlSC_lEEEaSJ_NS4_8TiledMMAINS4_8MMA_AtomIJNS4_21SM100_MMA_S8_2x1SM_SSIaaiLi128ELi256ELNS4_4UMMA5MajorE0ELSO_0ELNSN_8SaturateE0EEEEEENS4_6LayoutINS5_IJSC_SC_SC_EEENS5_IJNSA_ILi0EEESU_SU_EEEEENS5_IJNS4_10UnderscoreESX_SX_EEEEENS4_18SM100_TMA_2SM_LOADENS4_14ComposedLayoutINS4_7SwizzleILi2ELi4ELi3EEENS4_18smem_ptr_flag_bitsILi8EEENSS_INS5_IJNSA_ILi8EEESH_EEENS5_IJSH_SC_EEEEEEEvNS4_8identityES10_S1A_vS1B_EENS_8epilogue10collective18CollectiveEpilogueINS1D_23Sm100TmaWarpSpecializedILi4ELi2ELi32ELb0ELb0EEEJNS5_IJSH_SG_SH_EEENS5_IJNSS_ISH_SC_EENSS_INS5_IJNSA_ILi32EEESB_EEENS5_IJSC_SF_EEEEEEEEaSJ_aSJ_NS1D_6fusion15FusionCallbacksIS1H_NS1P_17LinearCombinationIaiaiLNS_15FloatRoundStyleE2EEES1I_S1O_JEEENS4_5SM1004TMEM4LOAD26SM100_TMEM_LOAD_32dp32b32xENS4_13SM90_TMA_LOADENS11_INS12_ILi1ELi4ELi3EEES15_NSS_INS5_IJS16_S1K_EEENS5_IJS1K_SC_EEEEEEENS4_39AutoVectorizingCopyWithAssumedAlignmentILi128EEENS4_14SM90_TMA_STOREES24_S26_S26_EEEvvEEEEvNT_6ParamsE,"aw",@nobits
	.sectionflags	@""
	.align	16
	.zero		1024


//--------------------- .nv.shared.reserved.0     --------------------------
	.section	.nv.shared.reserved.0,"aw",@nobits
	.weak		__nv_reservedSMEM_offset_0_alias
	.size		__nv_reservedSMEM_offset_0_alias, 0, 64
	.other		__nv_reservedSMEM_offset_0_alias,@"STO_CUDA_RESERVED_SHARED STV_DEFAULT"
__nv_reservedSMEM_offset_0_alias:
	.zero		0
.nv.shared.reserved.0:
	.zero		64
	.weak		__nv_reservedSMEM_tcgen05_partition
	.type		__nv_reservedSMEM_tcgen05_partition,@object
	.size		__nv_reservedSMEM_tcgen05_partition,(.L_0 - __nv_reservedSMEM_tcgen05_partition)
__nv_reservedSMEM_tcgen05_partition:
	.zero		32
.L_0:


//--------------------- .nv.global                --------------------------
	.section	.nv.global,"aw",@nobits
.nv.global:
	.type		_ZN40_INTERNAL_68a3f5f4_4_k_cu_bb8a856e_105604cute1_E,@object
	.size		_ZN40_INTERNAL_68a3f5f4_4_k_cu_bb8a856e_105604cute1_E,(_ZN40_INTERNAL_68a3f5f4_4_k_cu_bb8a856e_105604cuda3std3__45__cpo6cbeginE - _ZN40_INTERNAL_68a3f5f4_4_k_cu_bb8a856e_105604cute1_E)
_ZN40_INTERNAL_68a3f5f4_4_k_cu_bb8a856e_105604cute1_E:
	.zero		1
	.type		_ZN40_INTERNAL_68a3f5f4_4_k_cu_bb8a856e_105604cuda3std3__45__cpo6cbeginE,@object
	.size		_ZN40_INTERNAL_68a3f5f4_4_k_cu_bb8a856e_105604cuda3std3__45__cpo6cbeginE,(_ZN40_INTERNAL_68a3f5f4_4_k_cu_bb8a856e_105604cuda3std3__48in_placeE - _ZN40_INTERNAL_68a3f5f4_4_k_cu_bb8a856e_105604cuda3std3__45__cpo6cbeginE)
_ZN40_INTERNAL_68a3f5f4_4_k_cu_bb8a856e_105604cuda3std3__45__cpo6cbeginE:
	.zero		1
	.type		_ZN40_INTERNAL_68a3f5f4_4_k_cu_bb8a856e_105604cuda3std3__48in_placeE,@object
	.size		_ZN40_INTERNAL_68a3f5f4_4_k_cu_bb8a856e_105604cuda3std3__48in_placeE,(_ZN40_INTERNAL_68a3f5f4_4_k_cu_bb8a856e_105604cuda3std6ranges3__45__cpo9iter_moveE - _ZN40_INTERNAL_68a3f5f4_4_k_cu_bb8a856e_105604cuda3std3__48in_placeE)
_ZN40_INTERNAL_68a3f5f4_4_k_cu_bb8a856e_105604cuda3std3__48in_placeE:
	.zero		1
	.type		_ZN40_INTERNAL_68a3f5f4_4_k_cu_bb8a856e_105604cuda3std6ranges3__45__cpo9iter_moveE,@object
	.size		_ZN40_INTERNAL_68a3f5f4_4_k_cu_bb8a856e_105604cuda3std6ranges3__45__cpo9iter_moveE,(_ZN40_INTERNAL_68a3f5f4_4_k_cu_bb8a856e_105604cuda3std3__45__cpo5beginE - _ZN40_INTERNAL_68a3f5f4_4_k_cu_bb8a856e_105604cuda3std6ranges3__45__cpo9iter_moveE)
_ZN40_INTERNAL_68a3f5f4_4_k_cu_bb8a856e_105604cuda3std6ranges3__45__cpo9iter_moveE:
	.zero		1
	.type		_ZN40_INTERNAL_68a3f5f4_4_k_cu_bb8a856e_105604cuda3std3__45__cpo5beginE,@object
	.size		_ZN40_INTERNAL_68a3f5f4_4_k_cu_bb8a856e_105604cuda3std3__45__cpo5beginE,(_ZN40_INTERNAL_68a3f5f4_4_k_cu_bb8a856e_105604cuda3std3__442_GLOBAL__N__68a3f5f4_4_k_cu_bb8a856e_105606ignoreE - _ZN40_INTERNAL_68a3f5f4_4_k_cu_bb8a856e_105604cuda3std3__45__cpo5beginE)
_ZN40_INTERNAL_68a3f5f4_4_k_cu_bb8a856e_105604cuda3std3__45__cpo5beginE:
	.zero		1
	.type		_ZN40_INTERNAL_68a3f5f4_4_k_cu_bb8a856e_105604cuda3std3__442_GLOBAL__N__68a3f5f4_4_k_cu_bb8a856e_105606ignoreE,@object
	.size		_ZN40_INTERNAL_68a3f5f4_4_k_cu_bb8a856e_105604cuda3std3__442_GLOBAL__N__68a3f5f4_4_k_cu_bb8a856e_105606ignoreE,(_ZN40_INTERNAL_68a3f5f4_4_k_cu_bb8a856e_105604cute7productE - _ZN40_INTERNAL_68a3f5f4_4_k_cu_bb8a856e_105604cuda3std3__442_GLOBAL__N__68a3f5f4_4_k_cu_bb8a856e_105606ignoreE)
_ZN40_INTERNAL_68a3f5f4_4_k_cu_bb8a856e_105604cuda3std3__442_GLOBAL__N__68a3f5f4_4_k_cu_bb8a856e_105606ignoreE:
	.zero		1
	.type		_ZN40_INTERNAL_68a3f5f4_4_k_cu_bb8a856e_105604cute7productE,@object
	.size		_ZN40_INTERNAL_68a3f5f4_4_k_cu_bb8a856e_105604cute7productE,(_ZN40_INTERNAL_68a3f5f4_4_k_cu_bb8a856e_105604cuda3std3__45__cpo3endE - _ZN40_INTERNAL_68a3f5f4_4_k_cu_bb8a856e_105604cute7productE)
_ZN40_INTERNAL_68a3f5f4_4_k_cu_bb8a856e_105604cute7productE:
	.zero		1
	.type		_ZN40_INTERNAL_68a3f5f4_4_k_cu_bb8a856e_105604cuda3std3__45__cpo3endE,@object
	.size		_ZN40_INTERNAL_68a3f5f4_4_k_cu_bb8a856e_105604cuda3std3__45__cpo3endE,(_ZN40_INTERNAL_68a3f5f4_4_k_cu_bb8a856e_105604cuda3std3__419piecewise_constructE - _ZN40_INTERNAL_68a3f5f4_4_k_cu_bb8a856e_105604cuda3std3__45__cpo3endE)
_ZN40_INTERNAL_68a3f5f4_4_k_cu_bb8a856e_105604cuda3std3__45__cpo3endE:
	.zero		1
	.type		_ZN40_INTERNAL_68a3f5f4_4_k_cu_bb8a856e_105604cuda3std3__419piecewise_constructE,@object
	.size		_ZN40_INTERNAL_68a3f5f4_4_k_cu_bb8a856e_105604cuda3std3__419piecewise_constructE,(_ZN40_INTERNAL_68a3f5f4_4_k_cu_bb8a856e_105604cuda3std3__45__cpo4cendE - _ZN40_INTERNAL_68a3f5f4_4_k_cu_bb8a856e_105604cuda3std3__419piecewise_constructE)
_ZN40_INTERNAL_68a3f5f4_4_k_cu_bb8a856e_105604cuda3std3__419piecewise_constructE:
	.zero		1
	.type		_ZN40_INTERNAL_68a3f5f4_4_k_cu_bb8a856e_105604cuda3std3__45__cpo4cendE,@object
	.size		_ZN40_INTERNAL_68a3f5f4_4_k_cu_bb8a856e_105604cuda3std3__45__cpo4cendE,(_ZN40_INTERNAL_68a3f5f4_4_k_cu_bb8a856e_105604cuda3std6ranges3__45__cpo4swapE - _ZN40_INTERNAL_68a3f5f4_4_k_cu_bb8a856e_105604cuda3std3__45__cpo4cendE)
_ZN40_INTERNAL_68a3f5f4_4_k_cu_bb8a856e_105604cuda3std3__45__cpo4cendE:
	.zero		1
	.type		_ZN40_INTERNAL_68a3f5f4_4_k_cu_bb8a856e_105604cuda3std6ranges3__45__cpo4swapE,@object
	.size		_ZN40_INTERNAL_68a3f5f4_4_k_cu_bb8a856e_105604cuda3std6ranges3__45__cpo4swapE,(.L_11 - _ZN40_INTERNAL_68a3f5f4_4_k_cu_bb8a856e_105604cuda3std6ranges3__45__cpo4swapE)
_ZN40_INTERNAL_68a3f5f4_4_k_cu_bb8a856e_105604cuda3std6ranges3__45__cpo4swapE:
	.zero		1
.L_11:


//--------------------- .nv.constant0._ZN7cutlass13device_kernelINS_4gemm6kernel13GemmUniversalIN4cute5tupleIJiiiiEEENS1_10collective13CollectiveMmaINS1_35MainloopSm100TmaUmmaWarpSpecializedILi4ELi2ELi4ENS5_IJNS4_1CILi2EEENSA_ILi1EEESC_EEEEENS5_IJNSA_ILi128EEENSA_ILi256EEENSA_ILi64EEEEEEaNS5_IJlSC_lEEEaSJ_NS4_8TiledMMAINS4_8MMA_AtomIJNS4_21SM100_MMA_S8_2x1SM_SSIaaiLi128ELi256ELNS4_4UMMA5MajorE0ELSO_0ELNSN_8SaturateE0EEEEEENS4_6LayoutINS5_IJSC_SC_SC_EEENS5_IJNSA_ILi0EEESU_SU_EEEEENS5_IJNS4_10UnderscoreESX_SX_EEEEENS4_18SM100_TMA_2SM_LOADENS4_14ComposedLayoutINS4_7SwizzleILi2ELi4ELi3EEENS4_18smem_ptr_flag_bitsILi8EEENSS_INS5_IJNSA_ILi8EEESH_EEENS5_IJSH_SC_EEEEEEEvNS4_8identityES10_S1A_vS1B_EENS_8epilogue10collective18CollectiveEpilogueINS1D_23Sm100TmaWarpSpecializedILi4ELi2ELi32ELb0ELb0EEEJNS5_IJSH_SG_SH_EEENS5_IJNSS_ISH_SC_EENSS_INS5_IJNSA_ILi32EEESB_EEENS5_IJSC_SF_EEEEEEEEaSJ_aSJ_NS1D_6fusion15FusionCallbacksIS1H_NS1P_17LinearCombinationIaiaiLNS_15FloatRoundStyleE2EEES1I_S1O_JEEENS4_5SM1004TMEM4LOAD26SM100_TMEM_LOAD_32dp32b32xENS4_13SM90_TMA_LOADENS11_INS12_ILi1ELi4ELi3EEES15_NSS_INS5_IJS16_S1K_EEENS5_IJS1K_SC_EEEEEEENS4_39AutoVectorizingCopyWithAssumedAlignmentILi128EEENS4_14SM90_TMA_STOREES24_S26_S26_EEEvvEEEEvNT_6ParamsE --------------------------
	.section	.nv.constant0._ZN7cutlass13device_kernelINS_4gemm6kernel13GemmUniversalIN4cute5tupleIJiiiiEEENS1_10collective13CollectiveMmaINS1_35MainloopSm100TmaUmmaWarpSpecializedILi4ELi2ELi4ENS5_IJNS4_1CILi2EEENSA_ILi1EEESC_EEEEENS5_IJNSA_ILi128EEENSA_ILi256EEENSA_ILi64EEEEEEaNS5_IJlSC_lEEEaSJ_NS4_8TiledMMAINS4_8MMA_AtomIJNS4_21SM100_MMA_S8_2x1SM_SSIaaiLi128ELi256ELNS4_4UMMA5MajorE0ELSO_0ELNSN_8SaturateE0EEEEEENS4_6LayoutINS5_IJSC_SC_SC_EEENS5_IJNSA_ILi0EEESU_SU_EEEEENS5_IJNS4_10UnderscoreESX_SX_EEEEENS4_18SM100_TMA_2SM_LOADENS4_14ComposedLayoutINS4_7SwizzleILi2ELi4ELi3EEENS4_18smem_ptr_flag_bitsILi8EEENSS_INS5_IJNSA_ILi8EEESH_EEENS5_IJSH_SC_EEEEEEEvNS4_8identityES10_S1A_vS1B_EENS_8epilogue10collective18CollectiveEpilogueINS1D_23Sm100TmaWarpSpecializedILi4ELi2ELi32ELb0ELb0EEEJNS5_IJSH_SG_SH_EEENS5_IJNSS_ISH_SC_EENSS_INS5_IJNSA_ILi32EEESB_EEENS5_IJSC_SF_EEEEEEEEaSJ_aSJ_NS1D_6fusion15FusionCallbacksIS1H_NS1P_17LinearCombinationIaiaiLNS_15FloatRoundStyleE2EEES1I_S1O_JEEENS4_5SM1004TMEM4LOAD26SM100_TMEM_LOAD_32dp32b32xENS4_13SM90_TMA_LOADENS11_INS12_ILi1ELi4ELi3EEES15_NSS_INS5_IJS16_S1K_EEENS5_IJS1K_SC_EEEEEEENS4_39AutoVectorizingCopyWithAssumedAlignmentILi128EEENS4_14SM90_TMA_STOREES24_S26_S26_EEEvvEEEEvNT_6ParamsE,"a",@progbits
	.sectionflags	@""
	.align	4
.nv.constant0._ZN7cutlass13device_kernelINS_4gemm6kernel13GemmUniversalIN4cute5tupleIJiiiiEEENS1_10collective13CollectiveMmaINS1_35MainloopSm100TmaUmmaWarpSpecializedILi4ELi2ELi4ENS5_IJNS4_1CILi2EEENSA_ILi1EEESC_EEEEENS5_IJNSA_ILi128EEENSA_ILi256EEENSA_ILi64EEEEEEaNS5_IJlSC_lEEEaSJ_NS4_8TiledMMAINS4_8MMA_AtomIJNS4_21SM100_MMA_S8_2x1SM_SSIaaiLi128ELi256ELNS4_4UMMA5MajorE0ELSO_0ELNSN_8SaturateE0EEEEEENS4_6LayoutINS5_IJSC_SC_SC_EEENS5_IJNSA_ILi0EEESU_SU_EEEEENS5_IJNS4_10UnderscoreESX_SX_EEEEENS4_18SM100_TMA_2SM_LOADENS4_14ComposedLayoutINS4_7SwizzleILi2ELi4ELi3EEENS4_18smem_ptr_flag_bitsILi8EEENSS_INS5_IJNSA_ILi8EEESH_EEENS5_IJSH_SC_EEEEEEEvNS4_8identityES10_S1A_vS1B_EENS_8epilogue10collective18CollectiveEpilogueINS1D_23Sm100TmaWarpSpecializedILi4ELi2ELi32ELb0ELb0EEEJNS5_IJSH_SG_SH_EEENS5_IJNSS_ISH_SC_EENSS_INS5_IJNSA_ILi32EEESB_EEENS5_IJSC_SF_EEEEEEEEaSJ_aSJ_NS1D_6fusion15FusionCallbacksIS1H_NS1P_17LinearCombinationIaiaiLNS_15FloatRoundStyleE2EEES1I_S1O_JEEENS4_5SM1004TMEM4LOAD26SM100_TMEM_LOAD_32dp32b32xENS4_13SM90_TMA_LOADENS11_INS12_ILi1ELi4ELi3EEES15_NSS_INS5_IJS16_S1K_EEENS5_IJS1K_SC_EEEEEEENS4_39AutoVectorizingCopyWithAssumedAlignmentILi128EEENS4_14SM90_TMA_STOREES24_S26_S26_EEEvvEEEEvNT_6ParamsE:
	.zero		2944


//--------------------- SYMBOLS --------------------------

	.type		.nv.reservedSmem.offset0,@object
	.size		.nv.reservedSmem.offset0,0x4
	.type		.nv.reservedSmem.cap,@object
	.size		.nv.reservedSmem.cap,0x4
	.type		__assertfail,@function
